// auto-generated by cutlass_sweep.gemm — config: {"arch": "sm_90", "cluster_m": 2, "cluster_n": 2, "dtype": "fp16", "dtype_b": "fp16", "layout": "nt", "stages": 0, "tile_k": 32, "tile_m": 64, "tile_n": 64}
#include "cutlass/cutlass.h"
#include "cutlass/gemm/collective/collective_builder.hpp"
#include "cutlass/gemm/device/gemm_universal_adapter.h"
#include "cutlass/gemm/kernel/gemm_universal.hpp"
#include "cutlass/epilogue/collective/collective_builder.hpp"

using ElemA = cutlass::half_t;
using ElemB = cutlass::half_t;
using ElemCD = cutlass::half_t;
using Acc  = float;
using TileShape    = cute::Shape<cute::_64, cute::_64, cute::_32>;
using ClusterShape = cute::Shape<cute::_2, cute::_2, cute::_1>;

using CollectiveEpilogue = typename cutlass::epilogue::collective::CollectiveBuilder<
    cutlass::arch::Sm90, cutlass::arch::OpClassTensorOp,
    TileShape, ClusterShape,
    cutlass::epilogue::collective::EpilogueTileAuto,
    Acc, Acc,
    ElemCD, cutlass::layout::RowMajor, 128 / cutlass::sizeof_bits<ElemCD>::value,
    ElemCD, cutlass::layout::RowMajor, 128 / cutlass::sizeof_bits<ElemCD>::value,
    cutlass::epilogue::collective::EpilogueScheduleAuto
  >::CollectiveOp;

using CollectiveMainloop = typename cutlass::gemm::collective::CollectiveBuilder<
    cutlass::arch::Sm90, cutlass::arch::OpClassTensorOp,
    ElemA, cutlass::layout::RowMajor, 128 / cutlass::sizeof_bits<ElemA>::value,
    ElemB, cutlass::layout::ColumnMajor, 128 / cutlass::sizeof_bits<ElemB>::value,
    Acc,
    TileShape, ClusterShape,
    cutlass::gemm::collective::StageCountAutoCarveout<static_cast<int>(sizeof(typename CollectiveEpilogue::SharedStorage))>,
    cutlass::gemm::collective::KernelScheduleAuto
  >::CollectiveOp;

using GemmKernel = cutlass::gemm::kernel::GemmUniversal<
    cute::Shape<int,int,int,int>,
    CollectiveMainloop,
    CollectiveEpilogue
>;
using Gemm = cutlass::gemm::device::GemmUniversalAdapter<GemmKernel>;

// Force the device kernel symbol into the cubin without needing a host main.
auto* _anchor = &cutlass::device_kernel<GemmKernel>;


// ===== COMPILED SASS (sm_90a) =====

	.target	sm_90a

	.elftype	@"ET_EXEC"


//--------------------- .note.nv.tkinfo           --------------------------
	.section	.note.nv.tkinfo,"",@"SHT_NOTE"
	.sectionflags	@"SHF_NOTE_NV_TKINFO"
	.tkinfo
        /*0018*/ 	.word	0x00000002
        /*0030*/ 	.string	""
        /*0030*/ 	.string	"ptxas"
        /*0030*/ 	.string	"Cuda compilation tools, release 13.0, V13.0.88"
        /*0030*/ 	.string	"Build cuda_13.0.r13.0/compiler.36424714_0"
        /*0030*/ 	.string	"-arch sm_90a -m 64 "



//--------------------- .note.nv.cuinfo           --------------------------
	.section	.note.nv.cuinfo,"",@"SHT_NOTE"
	.sectionflags	@"SHF_NOTE_NV_CUINFO"
        /*0018*/ 	.short	0x0002
        /*001a*/ 	.short	0x005a
        /*001c*/ 	.short	0x0082
	.zero		2


//--------------------- .nv.info                  --------------------------
	.section	.nv.info,"",@"SHT_CUDA_INFO"
	.align	4


	//----- nvinfo : EIATTR_REGCOUNT
	.align		4
        /*0000*/ 	.byte	0x04, 0x2f
        /*0002*/ 	.short	(.L_15 - .L_14)
	.align		4
.L_14:
        /*0004*/ 	.word	index@(_ZN7cutlass13device_kernelINS_4gemm6kernel13GemmUniversalIN4cute5tupleIJiiiiEEENS1_10collective13CollectiveMmaINS1_34MainloopSm90TmaGmmaWarpSpecializedILi28ENS5_IJNS4_1CILi2EEESB_NSA_ILi1EEEEEENS1_32KernelTmaWarpSpecializedPingpongEEENS5_IJNSA_ILi64EEESG_NSA_ILi32EEEEEENS_6half_tENS5_IJlSC_lEEESJ_SK_NS4_8TiledMMAINS4_8MMA_AtomIJNS4_4SM904GMMA25MMA_64x64x16_F32F16F16_SSILNSO_5MajorE0ELSQ_0ELNSO_7ScaleInE1ELSR_1EEEEEENS4_6LayoutINS5_IJSC_SC_SC_EEENS5_IJNSA_ILi0EEESW_SW_EEEEENS5_IJNS4_10UnderscoreESZ_SZ_EEEEENS4_23SM90_TMA_LOAD_MULTICASTENS4_14ComposedLayoutINS4_7SwizzleILi2ELi4ELi3EEENS4_18smem_ptr_flag_bitsILi16EEENSU_INS5_IJNSA_ILi8EEESH_EEENS5_IJSH_SC_EEEEEEEvNS4_8identityES12_S1C_vS1D_EENS_8epilogue10collective6detail29Sm90TmaWarpSpecializedAdapterINS1G_15DefaultEpilogueISJ_SK_SK_NS1F_6thread17LinearCombinationISJ_Li1EffLNS1K_9ScaleType4KindE0ELNS_15FloatRoundStyleE2ESJ_EENS1_15EpilogueDefaultEEEEEvvEEEEvNT_6ParamsE)
        /*0008*/ 	.word	0x000000a8


	//----- nvinfo : EIATTR_FRAME_SIZE
	.align		4
.L_15:
        /*000c*/ 	.byte	0x04, 0x11
        /*000e*/ 	.short	(.L_17 - .L_16)
	.align		4
.L_16:
        /*0010*/ 	.word	index@(_ZN7cutlass13device_kernelINS_4gemm6kernel13GemmUniversalIN4cute5tupleIJiiiiEEENS1_10collective13CollectiveMmaINS1_34MainloopSm90TmaGmmaWarpSpecializedILi28ENS5_IJNS4_1CILi2EEESB_NSA_ILi1EEEEEENS1_32KernelTmaWarpSpecializedPingpongEEENS5_IJNSA_ILi64EEESG_NSA_ILi32EEEEEENS_6half_tENS5_IJlSC_lEEESJ_SK_NS4_8TiledMMAINS4_8MMA_AtomIJNS4_4SM904GMMA25MMA_64x64x16_F32F16F16_SSILNSO_5MajorE0ELSQ_0ELNSO_7ScaleInE1ELSR_1EEEEEENS4_6LayoutINS5_IJSC_SC_SC_EEENS5_IJNSA_ILi0EEESW_SW_EEEEENS5_IJNS4_10UnderscoreESZ_SZ_EEEEENS4_23SM90_TMA_LOAD_MULTICASTENS4_14ComposedLayoutINS4_7SwizzleILi2ELi4ELi3EEENS4_18smem_ptr_flag_bitsILi16EEENSU_INS5_IJNSA_ILi8EEESH_EEENS5_IJSH_SC_EEEEEEEvNS4_8identityES12_S1C_vS1D_EENS_8epilogue10collective6detail29Sm90TmaWarpSpecializedAdapterINS1G_15DefaultEpilogueISJ_SK_SK_NS1F_6thread17LinearCombinationISJ_Li1EffLNS1K_9ScaleType4KindE0ELNS_15FloatRoundStyleE2ESJ_EENS1_15EpilogueDefaultEEEEEvvEEEEvNT_6ParamsE)
        /*0014*/ 	.word	0x00000008


	//----- nvinfo : EIATTR_MIN_STACK_SIZE
	.align		4
.L_17:
        /*0018*/ 	.byte	0x04, 0x12
        /*001a*/ 	.short	(.L_19 - .L_18)
	.align		4
.L_18:
        /*001c*/ 	.word	index@(_ZN7cutlass13device_kernelINS_4gemm6kernel13GemmUniversalIN4cute5tupleIJiiiiEEENS1_10collective13CollectiveMmaINS1_34MainloopSm90TmaGmmaWarpSpecializedILi28ENS5_IJNS4_1CILi2EEESB_NSA_ILi1EEEEEENS1_32KernelTmaWarpSpecializedPingpongEEENS5_IJNSA_ILi64EEESG_NSA_ILi32EEEEEENS_6half_tENS5_IJlSC_lEEESJ_SK_NS4_8TiledMMAINS4_8MMA_AtomIJNS4_4SM904GMMA25MMA_64x64x16_F32F16F16_SSILNSO_5MajorE0ELSQ_0ELNSO_7ScaleInE1ELSR_1EEEEEENS4_6LayoutINS5_IJSC_SC_SC_EEENS5_IJNSA_ILi0EEESW_SW_EEEEENS5_IJNS4_10UnderscoreESZ_SZ_EEEEENS4_23SM90_TMA_LOAD_MULTICASTENS4_14ComposedLayoutINS4_7SwizzleILi2ELi4ELi3EEENS4_18smem_ptr_flag_bitsILi16EEENSU_INS5_IJNSA_ILi8EEESH_EEENS5_IJSH_SC_EEEEEEEvNS4_8identityES12_S1C_vS1D_EENS_8epilogue10collective6detail29Sm90TmaWarpSpecializedAdapterINS1G_15DefaultEpilogueISJ_SK_SK_NS1F_6thread17LinearCombinationISJ_Li1EffLNS1K_9ScaleType4KindE0ELNS_15FloatRoundStyleE2ESJ_EENS1_15EpilogueDefaultEEEEEvvEEEEvNT_6ParamsE)
        /*0020*/ 	.word	0x00000008
.L_19:


//--------------------- .nv.compat                --------------------------
	.section	.nv.compat,"",@"SHT_CUDA_COMPAT_INFO"
	.align	4
        /*0000*/ 	.byte	0x02, 0x09, 0x01, 0x00, 0x02, 0x02, 0x04, 0x00, 0x02, 0x05, 0x05, 0x00, 0x03, 0x07, 0x01, 0x01
        /*0010*/ 	.byte	0x02, 0x03, 0x01, 0x00, 0x02, 0x06, 0x01, 0x00, 0x04, 0x0b, 0x08, 0x00, 0x00, 0x00, 0x00, 0x00
        /*0020*/ 	.byte	0x00, 0x00, 0x00, 0x00


//--------------------- .nv.info._ZN7cutlass13device_kernelINS_4gemm6kernel13GemmUniversalIN4cute5tupleIJiiiiEEENS1_10collective13CollectiveMmaINS1_34MainloopSm90TmaGmmaWarpSpecializedILi28ENS5_IJNS4_1CILi2EEESB_NSA_ILi1EEEEEENS1_32KernelTmaWarpSpecializedPingpongEEENS5_IJNSA_ILi64EEESG_NSA_ILi32EEEEEENS_6half_tENS5_IJlSC_lEEESJ_SK_NS4_8TiledMMAINS4_8MMA_AtomIJNS4_4SM904GMMA25MMA_64x64x16_F32F16F16_SSILNSO_5MajorE0ELSQ_0ELNSO_7ScaleInE1ELSR_1EEEEEENS4_6LayoutINS5_IJSC_SC_SC_EEENS5_IJNSA_ILi0EEESW_SW_EEEEENS5_IJNS4_10UnderscoreESZ_SZ_EEEEENS4_23SM90_TMA_LOAD_MULTICASTENS4_14ComposedLayoutINS4_7SwizzleILi2ELi4ELi3EEENS4_18smem_ptr_flag_bitsILi16EEENSU_INS5_IJNSA_ILi8EEESH_EEENS5_IJSH_SC_EEEEEEEvNS4_8identityES12_S1C_vS1D_EENS_8epilogue10collective6detail29Sm90TmaWarpSpecializedAdapterINS1G_15DefaultEpilogueISJ_SK_SK_NS1F_6thread17LinearCombinationISJ_Li1EffLNS1K_9ScaleType4KindE0ELNS_15FloatRoundStyleE2ESJ_EENS1_15EpilogueDefaultEEEEEvvEEEEvNT_6ParamsE --------------------------
	.section	.nv.info._ZN7cutlass13device_kernelINS_4gemm6kernel13GemmUniversalIN4cute5tupleIJiiiiEEENS1_10collective13CollectiveMmaINS1_34MainloopSm90TmaGmmaWarpSpecializedILi28ENS5_IJNS4_1CILi2EEESB_NSA_ILi1EEEEEENS1_32KernelTmaWarpSpecializedPingpongEEENS5_IJNSA_ILi64EEESG_NSA_ILi32EEEEEENS_6half_tENS5_IJlSC_lEEESJ_SK_NS4_8TiledMMAINS4_8MMA_AtomIJNS4_4SM904GMMA25MMA_64x64x16_F32F16F16_SSILNSO_5MajorE0ELSQ_0ELNSO_7ScaleInE1ELSR_1EEEEEENS4_6LayoutINS5_IJSC_SC_SC_EEENS5_IJNSA_ILi0EEESW_SW_EEEEENS5_IJNS4_10UnderscoreESZ_SZ_EEEEENS4_23SM90_TMA_LOAD_MULTICASTENS4_14ComposedLayoutINS4_7SwizzleILi2ELi4ELi3EEENS4_18smem_ptr_flag_bitsILi16EEENSU_INS5_IJNSA_ILi8EEESH_EEENS5_IJSH_SC_EEEEEEEvNS4_8identityES12_S1C_vS1D_EENS_8epilogue10collective6detail29Sm90TmaWarpSpecializedAdapterINS1G_15DefaultEpilogueISJ_SK_SK_NS1F_6thread17LinearCombinationISJ_Li1EffLNS1K_9ScaleType4KindE0ELNS_15FloatRoundStyleE2ESJ_EENS1_15EpilogueDefaultEEEEEvvEEEEvNT_6ParamsE,"",@"SHT_CUDA_INFO"
	.sectionflags	@""
	.align	4


	//----- nvinfo : EIATTR_CUDA_API_VERSION
	.align		4
        /*0000*/ 	.byte	0x04, 0x37
        /*0002*/ 	.short	(.L_21 - .L_20)
.L_20:
        /*0004*/ 	.word	0x00000082


	//----- nvinfo : EIATTR_KPARAM_INFO
	.align		4
.L_21:
        /*0008*/ 	.byte	0x04, 0x17
        /*000a*/ 	.short	(.L_23 - .L_22)
.L_22:
        /*000c*/ 	.word	0x00000000
        /*0010*/ 	.short	0x0000
        /*0012*/ 	.short	0x0070
        /*0014*/ 	.byte	0x00, 0xf0, 0x01, 0x10


	//----- nvinfo : EIATTR_SPARSE_MMA_MASK
	.align		4
.L_23:
        /*0018*/ 	.byte	0x03, 0x50
        /*001a*/ 	.short	0x0000


	//----- nvinfo : EIATTR_MAXREG_COUNT
	.align		4
        /*001c*/ 	.byte	0x03, 0x1b
        /*001e*/ 	.short	0x00a8


	//----- nvinfo : EIATTR_NUM_BARRIERS
	.align		4
        /*0020*/ 	.byte	0x02, 0x4c
        /*0022*/ 	.byte	0x01
	.zero		1


	//----- nvinfo : EIATTR_EXTERNS
	.align		4
        /*0024*/ 	.byte	0x04, 0x0f
        /*0026*/ 	.short	(.L_25 - .L_24)


	//   ....[0]....
	.align		4
.L_24:
        /*0028*/ 	.word	index@(__assertfail)


	//----- nvinfo : EIATTR_ANNOTATIONS
	.align		4
.L_25:
        /*002c*/ 	.byte	0x04, 0x55
        /*002e*/ 	.short	(.L_27 - .L_26)


	//   ....[0]....
.L_26:
        /*0030*/ 	.word	0x00000001
        /*0034*/ 	.byte	0xe0, 0x10, 0x00, 0x00, 0x01, 0x00, 0x00, 0x00, 0xd0, 0x46, 0x00, 0x00, 0x01, 0x00, 0x00, 0x00
        /*0044*/ 	.byte	0x50, 0x54, 0x00, 0x00


	//----- nvinfo : EIATTR_MERCURY_ISA_VERSION
	.align		4
.L_27:
        /*0048*/ 	.byte	0x03, 0x5f
        /*004a*/ 	.short	0x0101


	//----- nvinfo : EIATTR_INT_WARP_WIDE_INSTR_OFFSETS
	.align		4
        /*004c*/ 	.byte	0x04, 0x31
        /*004e*/ 	.short	(.L_29 - .L_28)


	//   ....[0]....
.L_28:
        /*0050*/ 	.word	0x00000860


	//   ....[1]....
        /*0054*/ 	.word	0x00000890


	//   ....[2]....
        /*0058*/ 	.word	0x000008d0


	//   ....[3]....
        /*005c*/ 	.word	0x00000a00


	//   ....[4]....
        /*0060*/ 	.word	0x00000a10


	//   ....[5]....
        /*0064*/ 	.word	0x00000a20


	//   ....[6]....
        /*0068*/ 	.word	0x00000ac0


	//   ....[7]....
        /*006c*/ 	.word	0x00000b00


	//   ....[8]....
        /*0070*/ 	.word	0x00002150


	//----- nvinfo : EIATTR_COOP_GROUP_MASK_REGIDS
	.align		4
.L_29:
        /*0074*/ 	.byte	0x04, 0x29
        /*0076*/ 	.short	(.L_31 - .L_30)


	//   ....[0]....
.L_30:
        /*0078*/ 	.word	0xffffffff


	//   ....[1]....
        /*007c*/ 	.word	0xffffffff


	//   ....[2]....
        /*0080*/ 	.word	0xffffffff


	//   ....[3]....
        /*0084*/ 	.word	0xffffffff


	//   ....[4]....
        /*0088*/ 	.word	0xffffffff


	//   ....[5]....
        /*008c*/ 	.word	0xffffffff


	//   ....[6]....
        /*0090*/ 	.word	0xffffffff


	//----- nvinfo : EIATTR_COOP_GROUP_INSTR_OFFSETS
	.align		4
.L_31:
        /*0094*/ 	.byte	0x04, 0x28
        /*0096*/ 	.short	(.L_33 - .L_32)


	//   ....[0]....
.L_32:
        /*0098*/ 	.word	0x00000070


	//   ....[1]....
        /*009c*/ 	.word	0x00000080


	//   ....[2]....
        /*00a0*/ 	.word	0x00000140


	//   ....[3]....
        /*00a4*/ 	.word	0x00000620


	//   ....[4]....
        /*00a8*/ 	.word	0x00000660


	//   ....[5]....
        /*00ac*/ 	.word	0x00000a40


	//   ....[6]....
        /*00b0*/ 	.word	0x00000c80


	//----- nvinfo : EIATTR_REG_RECONFIG
	.align		4
.L_33:
        /*00b4*/ 	.byte	0x01, 0x54
	.zero		2


	//----- nvinfo : EIATTR_SYSCALL_OFFSETS
	.align		4
        /*00b8*/ 	.byte	0x04, 0x46
        /*00ba*/ 	.short	(.L_35 - .L_34)


	//   ....[0]....
.L_34:
        /*00bc*/ 	.word	0x00001b90


	//----- nvinfo : EIATTR_MBARRIER_INSTR_OFFSETS
	.align		4
.L_35:
        /*00c0*/ 	.byte	0x04, 0x39
        /*00c2*/ 	.short	(.L_37 - .L_36)


	//   ....[0]....
.L_36:
        /*00c4*/ 	.word	0x00000280
        /*00c8*/ 	.word	0x000000ff
        /*00cc*/ 	.word	0x00000000
        /*00d0*/ 	.short	0x0100
        /*00d2*/ 	.byte	0x08
	.zero		1


	//   ....[1]....
        /*00d4*/ 	.word	0x00000290
        /*00d8*/ 	.word	0x000000ff
        /*00dc*/ 	.word	0x000000e0
        /*00e0*/ 	.short	0x0100
        /*00e2*/ 	.byte	0x08
	.zero		1


	//   ....[2]....
        /*00e4*/ 	.word	0x000002a0
        /*00e8*/ 	.word	0x000000ff
        /*00ec*/ 	.word	0x00000008
        /*00f0*/ 	.short	0x0100
        /*00f2*/ 	.byte	0x08
	.zero		1


	//   ....[3]....
        /*00f4*/ 	.word	0x000002b0
        /*00f8*/ 	.word	0x000000ff
        /*00fc*/ 	.word	0x000000e8
        /*0100*/ 	.short	0x0100
        /*0102*/ 	.byte	0x08
	.zero		1


	//   ....[4]....
        /*0104*/ 	.word	0x000002c0
        /*0108*/ 	.word	0x000000ff
        /*010c*/ 	.word	0x00000010
        /*0110*/ 	.short	0x0100
        /*0112*/ 	.byte	0x08
	.zero		1


	//   ....[5]....
        /*0114*/ 	.word	0x000002d0
        /*0118*/ 	.word	0x000000ff
        /*011c*/ 	.word	0x000000f0
        /*0120*/ 	.short	0x0100
        /*0122*/ 	.byte	0x08
	.zero		1


	//   ....[6]....
        /*0124*/ 	.word	0x000002e0
        /*0128*/ 	.word	0x000000ff
        /*012c*/ 	.word	0x00000018
        /*0130*/ 	.short	0x0100
        /*0132*/ 	.byte	0x08
	.zero		1


	//   ....[7]....
        /*0134*/ 	.word	0x000002f0
        /*0138*/ 	.word	0x000000ff
        /*013c*/ 	.word	0x000000f8
        /*0140*/ 	.short	0x0100
        /*0142*/ 	.byte	0x08
	.zero		1


	//   ....[8]....
        /*0144*/ 	.word	0x00000300
        /*0148*/ 	.word	0x000000ff
        /*014c*/ 	.word	0x00000020
        /*0150*/ 	.short	0x0100
        /*0152*/ 	.byte	0x08
	.zero		1


	//   ....[9]....
        /*0154*/ 	.word	0x00000310
        /*0158*/ 	.word	0x000000ff
        /*015c*/ 	.word	0x00000100
        /*0160*/ 	.short	0x0100
        /*0162*/ 	.byte	0x08
	.zero		1


	//   ....[10]....
        /*0164*/ 	.word	0x00000320
        /*0168*/ 	.word	0x000000ff
        /*016c*/ 	.word	0x00000028
        /*0170*/ 	.short	0x0100
        /*0172*/ 	.byte	0x08
	.zero		1


	//   ....[11]....
        /*0174*/ 	.word	0x00000330
        /*0178*/ 	.word	0x000000ff
        /*017c*/ 	.word	0x00000108
        /*0180*/ 	.short	0x0100
        /*0182*/ 	.byte	0x08
	.zero		1


	//   ....[12]....
        /*0184*/ 	.word	0x00000340
        /*0188*/ 	.word	0x000000ff
        /*018c*/ 	.word	0x00000030
        /*0190*/ 	.short	0x0100
        /*0192*/ 	.byte	0x08
	.zero		1


	//   ....[13]....
        /*0194*/ 	.word	0x00000350
        /*0198*/ 	.word	0x000000ff
        /*019c*/ 	.word	0x00000110
        /*01a0*/ 	.short	0x0100
        /*01a2*/ 	.byte	0x08
	.zero		1


	//   ....[14]....
        /*01a4*/ 	.word	0x00000360
        /*01a8*/ 	.word	0x000000ff
        /*01ac*/ 	.word	0x00000038
        /*01b0*/ 	.short	0x0100
        /*01b2*/ 	.byte	0x08
	.zero		1


	//   ....[15]....
        /*01b4*/ 	.word	0x00000370
        /*01b8*/ 	.word	0x000000ff
        /*01bc*/ 	.word	0x00000118
        /*01c0*/ 	.short	0x0100
        /*01c2*/ 	.byte	0x08
	.zero		1


	//   ....[16]....
        /*01c4*/ 	.word	0x00000380
        /*01c8*/ 	.word	0x000000ff
        /*01cc*/ 	.word	0x00000040
        /*01d0*/ 	.short	0x0100
        /*01d2*/ 	.byte	0x08
	.zero		1


	//   ....[17]....
        /*01d4*/ 	.word	0x00000390
        /*01d8*/ 	.word	0x000000ff
        /*01dc*/ 	.word	0x00000120
        /*01e0*/ 	.short	0x0100
        /*01e2*/ 	.byte	0x08
	.zero		1


	//   ....[18]....
        /*01e4*/ 	.word	0x000003a0
        /*01e8*/ 	.word	0x000000ff
        /*01ec*/ 	.word	0x00000048
        /*01f0*/ 	.short	0x0100
        /*01f2*/ 	.byte	0x08
	.zero		1


	//   ....[19]....
        /*01f4*/ 	.word	0x000003b0
        /*01f8*/ 	.word	0x000000ff
        /*01fc*/ 	.word	0x00000128
        /*0200*/ 	.short	0x0100
        /*0202*/ 	.byte	0x08
	.zero		1


	//   ....[20]....
        /*0204*/ 	.word	0x000003c0
        /*0208*/ 	.word	0x000000ff
        /*020c*/ 	.word	0x00000050
        /*0210*/ 	.short	0x0100
        /*0212*/ 	.byte	0x08
	.zero		1


	//   ....[21]....
        /*0214*/ 	.word	0x000003d0
        /*0218*/ 	.word	0x000000ff
        /*021c*/ 	.word	0x00000130
        /*0220*/ 	.short	0x0100
        /*0222*/ 	.byte	0x08
	.zero		1


	//   ....[22]....
        /*0224*/ 	.word	0x000003e0
        /*0228*/ 	.word	0x000000ff
        /*022c*/ 	.word	0x00000058
        /*0230*/ 	.short	0x0100
        /*0232*/ 	.byte	0x08
	.zero		1


	//   ....[23]....
        /*0234*/ 	.word	0x000003f0
        /*0238*/ 	.word	0x000000ff
        /*023c*/ 	.word	0x00000138
        /*0240*/ 	.short	0x0100
        /*0242*/ 	.byte	0x08
	.zero		1


	//   ....[24]....
        /*0244*/ 	.word	0x00000400
        /*0248*/ 	.word	0x000000ff
        /*024c*/ 	.word	0x00000060
        /*0250*/ 	.short	0x0100
        /*0252*/ 	.byte	0x08
	.zero		1


	//   ....[25]....
        /*0254*/ 	.word	0x00000410
        /*0258*/ 	.word	0x000000ff
        /*025c*/ 	.word	0x00000140
        /*0260*/ 	.short	0x0100
        /*0262*/ 	.byte	0x08
	.zero		1


	//   ....[26]....
        /*0264*/ 	.word	0x00000420
        /*0268*/ 	.word	0x000000ff
        /*026c*/ 	.word	0x00000068
        /*0270*/ 	.short	0x0100
        /*0272*/ 	.byte	0x08
	.zero		1


	//   ....[27]....
        /*0274*/ 	.word	0x00000430
        /*0278*/ 	.word	0x000000ff
        /*027c*/ 	.word	0x00000148
        /*0280*/ 	.short	0x0100
        /*0282*/ 	.byte	0x08
	.zero		1


	//   ....[28]....
        /*0284*/ 	.word	0x00000440
        /*0288*/ 	.word	0x000000ff
        /*028c*/ 	.word	0x00000070
        /*0290*/ 	.short	0x0100
        /*0292*/ 	.byte	0x08
	.zero		1


	//   ....[29]....
        /*0294*/ 	.word	0x00000450
        /*0298*/ 	.word	0x000000ff
        /*029c*/ 	.word	0x00000150
        /*02a0*/ 	.short	0x0100
        /*02a2*/ 	.byte	0x08
	.zero		1


	//   ....[30]....
        /*02a4*/ 	.word	0x00000460
        /*02a8*/ 	.word	0x000000ff
        /*02ac*/ 	.word	0x00000078
        /*02b0*/ 	.short	0x0100
        /*02b2*/ 	.byte	0x08
	.zero		1


	//   ....[31]....
        /*02b4*/ 	.word	0x00000470
        /*02b8*/ 	.word	0x000000ff
        /*02bc*/ 	.word	0x00000158
        /*02c0*/ 	.short	0x0100
        /*02c2*/ 	.byte	0x08
	.zero		1


	//   ....[32]....
        /*02c4*/ 	.word	0x00000480
        /*02c8*/ 	.word	0x000000ff
        /*02cc*/ 	.word	0x00000080
        /*02d0*/ 	.short	0x0100
        /*02d2*/ 	.byte	0x08
	.zero		1


	//   ....[33]....
        /*02d4*/ 	.word	0x00000490
        /*02d8*/ 	.word	0x000000ff
        /*02dc*/ 	.word	0x00000160
        /*02e0*/ 	.short	0x0100
        /*02e2*/ 	.byte	0x08
	.zero		1


	//   ....[34]....
        /*02e4*/ 	.word	0x000004a0
        /*02e8*/ 	.word	0x000000ff
        /*02ec*/ 	.word	0x00000088
        /*02f0*/ 	.short	0x0100
        /*02f2*/ 	.byte	0x08
	.zero		1


	//   ....[35]....
        /*02f4*/ 	.word	0x000004b0
        /*02f8*/ 	.word	0x000000ff
        /*02fc*/ 	.word	0x00000168
        /*0300*/ 	.short	0x0100
        /*0302*/ 	.byte	0x08
	.zero		1


	//   ....[36]....
        /*0304*/ 	.word	0x000004c0
        /*0308*/ 	.word	0x000000ff
        /*030c*/ 	.word	0x00000090
        /*0310*/ 	.short	0x0100
        /*0312*/ 	.byte	0x08
	.zero		1


	//   ....[37]....
        /*0314*/ 	.word	0x000004d0
        /*0318*/ 	.word	0x000000ff
        /*031c*/ 	.word	0x00000170
        /*0320*/ 	.short	0x0100
        /*0322*/ 	.byte	0x08
	.zero		1


	//   ....[38]....
        /*0324*/ 	.word	0x000004e0
        /*0328*/ 	.word	0x000000ff
        /*032c*/ 	.word	0x00000098
        /*0330*/ 	.short	0x0100
        /*0332*/ 	.byte	0x08
	.zero		1


	//   ....[39]....
        /*0334*/ 	.word	0x000004f0
        /*0338*/ 	.word	0x000000ff
        /*033c*/ 	.word	0x00000178
        /*0340*/ 	.short	0x0100
        /*0342*/ 	.byte	0x08
	.zero		1


	//   ....[40]....
        /*0344*/ 	.word	0x00000500
        /*0348*/ 	.word	0x000000ff
        /*034c*/ 	.word	0x000000a0
        /*0350*/ 	.short	0x0100
        /*0352*/ 	.byte	0x08
	.zero		1


	//   ....[41]....
        /*0354*/ 	.word	0x00000510
        /*0358*/ 	.word	0x000000ff
        /*035c*/ 	.word	0x00000180
        /*0360*/ 	.short	0x0100
        /*0362*/ 	.byte	0x08
	.zero		1


	//   ....[42]....
        /*0364*/ 	.word	0x00000520
        /*0368*/ 	.word	0x000000ff
        /*036c*/ 	.word	0x000000a8
        /*0370*/ 	.short	0x0100
        /*0372*/ 	.byte	0x08
	.zero		1


	//   ....[43]....
        /*0374*/ 	.word	0x00000530
        /*0378*/ 	.word	0x000000ff
        /*037c*/ 	.word	0x00000188
        /*0380*/ 	.short	0x0100
        /*0382*/ 	.byte	0x08
	.zero		1


	//   ....[44]....
        /*0384*/ 	.word	0x00000540
        /*0388*/ 	.word	0x000000ff
        /*038c*/ 	.word	0x000000b0
        /*0390*/ 	.short	0x0100
        /*0392*/ 	.byte	0x08
	.zero		1


	//   ....[45]....
        /*0394*/ 	.word	0x00000550
        /*0398*/ 	.word	0x000000ff
        /*039c*/ 	.word	0x00000190
        /*03a0*/ 	.short	0x0100
        /*03a2*/ 	.byte	0x08
	.zero		1


	//   ....[46]....
        /*03a4*/ 	.word	0x00000560
        /*03a8*/ 	.word	0x000000ff
        /*03ac*/ 	.word	0x000000b8
        /*03b0*/ 	.short	0x0100
        /*03b2*/ 	.byte	0x08
	.zero		1


	//   ....[47]....
        /*03b4*/ 	.word	0x00000570
        /*03b8*/ 	.word	0x000000ff
        /*03bc*/ 	.word	0x00000198
        /*03c0*/ 	.short	0x0100
        /*03c2*/ 	.byte	0x08
	.zero		1


	//   ....[48]....
        /*03c4*/ 	.word	0x00000580
        /*03c8*/ 	.word	0x000000ff
        /*03cc*/ 	.word	0x000000c0
        /*03d0*/ 	.short	0x0100
        /*03d2*/ 	.byte	0x08
	.zero		1


	//   ....[49]....
        /*03d4*/ 	.word	0x00000590
        /*03d8*/ 	.word	0x000000ff
        /*03dc*/ 	.word	0x000001a0
        /*03e0*/ 	.short	0x0100
        /*03e2*/ 	.byte	0x08
	.zero		1


	//   ....[50]....
        /*03e4*/ 	.word	0x000005a0
        /*03e8*/ 	.word	0x000000ff
        /*03ec*/ 	.word	0x000000c8
        /*03f0*/ 	.short	0x0100
        /*03f2*/ 	.byte	0x08
	.zero		1


	//   ....[51]....
        /*03f4*/ 	.word	0x000005b0
        /*03f8*/ 	.word	0x000000ff
        /*03fc*/ 	.word	0x000001a8
        /*0400*/ 	.short	0x0100
        /*0402*/ 	.byte	0x08
	.zero		1


	//   ....[52]....
        /*0404*/ 	.word	0x000005c0
        /*0408*/ 	.word	0x000000ff
        /*040c*/ 	.word	0x000000d0
        /*0410*/ 	.short	0x0100
        /*0412*/ 	.byte	0x08
	.zero		1


	//   ....[53]....
        /*0414*/ 	.word	0x000005d0
        /*0418*/ 	.word	0x000000ff
        /*041c*/ 	.word	0x000001b0
        /*0420*/ 	.short	0x0100
        /*0422*/ 	.byte	0x08
	.zero		1


	//   ....[54]....
        /*0424*/ 	.word	0x000005e0
        /*0428*/ 	.word	0x000000ff
        /*042c*/ 	.word	0x000000d8
        /*0430*/ 	.short	0x0100
        /*0432*/ 	.byte	0x08
	.zero		1


	//   ....[55]....
        /*0434*/ 	.word	0x000005f0
        /*0438*/ 	.word	0x000000ff
        /*043c*/ 	.word	0x000001b8
        /*0440*/ 	.short	0x0100
        /*0442*/ 	.byte	0x08
	.zero		1


	//   ....[56]....
        /*0444*/ 	.word	0x00000b30
        /*0448*/ 	.word	0x000000ff
        /*044c*/ 	.word	0x000001f0
        /*0450*/ 	.short	0x0100
        /*0452*/ 	.byte	0x08
	.zero		1


	//   ....[57]....
        /*0454*/ 	.word	0x00000bc0
        /*0458*/ 	.word	0x000000ff
        /*045c*/ 	.word	0x000001f8
        /*0460*/ 	.short	0x0100
        /*0462*/ 	.byte	0x08
	.zero		1


	//   ....[58]....
        /*0464*/ 	.word	0x00000c00
        /*0468*/ 	.word	0x000000ff
        /*046c*/ 	.word	0x000001d0
        /*0470*/ 	.short	0x0100
        /*0472*/ 	.byte	0x09
	.zero		1


	//   ....[59]....
        /*0474*/ 	.word	0x00000c10
        /*0478*/ 	.word	0x000000ff
        /*047c*/ 	.word	0x000001d8
        /*0480*/ 	.short	0x0100
        /*0482*/ 	.byte	0x09
	.zero		1


	//   ....[60]....
        /*0484*/ 	.word	0x00000c20
        /*0488*/ 	.word	0x000000ff
        /*048c*/ 	.word	0x000001e0
        /*0490*/ 	.short	0x0100
        /*0492*/ 	.byte	0x09
	.zero		1


	//   ....[61]....
        /*0494*/ 	.word	0x00000c30
        /*0498*/ 	.word	0x000000ff
        /*049c*/ 	.word	0x000001e8
        /*04a0*/ 	.short	0x0100
        /*04a2*/ 	.byte	0x09
	.zero		1


	//   ....[62]....
        /*04a4*/ 	.word	0x00001a70
        /*04a8*/ 	.word	0x0000003f
        /*04ac*/ 	.word	0x00000000
        /*04b0*/ 	.short	0x010a
        /*04b2*/ 	.byte	0x2a
	.zero		1


	//   ....[63]....
        /*04b4*/ 	.word	0x00001c10
        /*04b8*/ 	.word	0x00000003
        /*04bc*/ 	.word	0x00000000
        /*04c0*/ 	.short	0x010a
        /*04c2*/ 	.byte	0x3f
	.zero		1


	//   ....[64]....
        /*04c4*/ 	.word	0x00001c50
        /*04c8*/ 	.word	0x00000003
        /*04cc*/ 	.word	0x00000000
        /*04d0*/ 	.short	0x010a
        /*04d2*/ 	.byte	0x3f
	.zero		1


	//   ....[65]....
        /*04d4*/ 	.word	0x00001e50
        /*04d8*/ 	.word	0x000000ff
        /*04dc*/ 	.word	0x00000000
        /*04e0*/ 	.short	0x010a
        /*04e2*/ 	.byte	0x04
	.zero		1


	//   ....[66]....
        /*04e4*/ 	.word	0x00001e90
        /*04e8*/ 	.word	0x000000ff
        /*04ec*/ 	.word	0x00000000
        /*04f0*/ 	.short	0x010a
        /*04f2*/ 	.byte	0x04
	.zero		1


	//   ....[67]....
        /*04f4*/ 	.word	0x00001ff0
        /*04f8*/ 	.word	0x00000005
        /*04fc*/ 	.word	0x00000000
        /*0500*/ 	.short	0x0101
        /*0502*/ 	.byte	0x3f
	.zero		1


	//   ....[68]....
        /*0504*/ 	.word	0x000020f0
        /*0508*/ 	.word	0x00000040
        /*050c*/ 	.word	0x00000000
        /*0510*/ 	.short	0x0101
        /*0512*/ 	.byte	0x2f
	.zero		1


	//   ....[69]....
        /*0514*/ 	.word	0x000021f0
        /*0518*/ 	.word	0x00000003
        /*051c*/ 	.word	0x00000000
        /*0520*/ 	.short	0x0101
        /*0522*/ 	.byte	0x3f
	.zero		1


	//   ....[70]....
        /*0524*/ 	.word	0x000022b0
        /*0528*/ 	.word	0x0000003f
        /*052c*/ 	.word	0x00000010
        /*0530*/ 	.short	0x010a
        /*0532*/ 	.byte	0x2a
	.zero		1


	//   ....[71]....
        /*0534*/ 	.word	0x000046f0
        /*0538*/ 	.word	0x00000042
        /*053c*/ 	.word	0x00000000
        /*0540*/ 	.short	0x0101
        /*0542*/ 	.byte	0x2f
	.zero		1


	//   ....[72]....
        /*0544*/ 	.word	0x00005160
        /*0548*/ 	.word	0x0000000a
        /*054c*/ 	.word	0x000000e0
        /*0550*/ 	.short	0x010a
        /*0552*/ 	.byte	0x3f
	.zero		1


	//   ....[73]....
        /*0554*/ 	.word	0x00005570
        /*0558*/ 	.word	0x00000002
        /*055c*/ 	.word	0x000001f8
        /*0560*/ 	.short	0x0101
        /*0562*/ 	.byte	0x3f
	.zero		1


	//   ....[74]....
        /*0564*/ 	.word	0x00005ce0
        /*0568*/ 	.word	0x00000007
        /*056c*/ 	.word	0x00000000
        /*0570*/ 	.short	0x010a
        /*0572*/ 	.byte	0x3f
	.zero		1


	//   ....[75]....
        /*0574*/ 	.word	0x00005d60
        /*0578*/ 	.word	0x00000009
        /*057c*/ 	.word	0x00000000
        /*0580*/ 	.short	0x010a
        /*0582*/ 	.byte	0x3f
	.zero		1


	//   ....[76]....
        /*0584*/ 	.word	0x00005df0
        /*0588*/ 	.word	0x00000006
        /*058c*/ 	.word	0x00000000
        /*0590*/ 	.short	0x010a
        /*0592*/ 	.byte	0x3f
	.zero		1


	//   ....[77]....
        /*0594*/ 	.word	0x00005e80
        /*0598*/ 	.word	0x00000009
        /*059c*/ 	.word	0x00000000
        /*05a0*/ 	.short	0x010a
        /*05a2*/ 	.byte	0x3f
	.zero		1


	//   ....[78]....
        /*05a4*/ 	.word	0x00005f10
        /*05a8*/ 	.word	0x00000006
        /*05ac*/ 	.word	0x00000000
        /*05b0*/ 	.short	0x010a
        /*05b2*/ 	.byte	0x3f
	.zero		1


	//   ....[79]....
        /*05b4*/ 	.word	0x00005fa0
        /*05b8*/ 	.word	0x00000009
        /*05bc*/ 	.word	0x00000000
        /*05c0*/ 	.short	0x010a
        /*05c2*/ 	.byte	0x3f
	.zero		1


	//   ....[80]....
        /*05c4*/ 	.word	0x00006030
        /*05c8*/ 	.word	0x00000006
        /*05cc*/ 	.word	0x00000000
        /*05d0*/ 	.short	0x010a
        /*05d2*/ 	.byte	0x3f
	.zero		1


	//   ....[81]....
        /*05d4*/ 	.word	0x000060c0
        /*05d8*/ 	.word	0x00000009
        /*05dc*/ 	.word	0x00000000
        /*05e0*/ 	.short	0x010a
        /*05e2*/ 	.byte	0x3f
	.zero		1


	//   ....[82]....
        /*05e4*/ 	.word	0x00006150
        /*05e8*/ 	.word	0x00000006
        /*05ec*/ 	.word	0x00000000
        /*05f0*/ 	.short	0x010a
        /*05f2*/ 	.byte	0x3f
	.zero		1


	//   ....[83]....
        /*05f4*/ 	.word	0x000061e0
        /*05f8*/ 	.word	0x00000009
        /*05fc*/ 	.word	0x00000000
        /*0600*/ 	.short	0x010a
        /*0602*/ 	.byte	0x3f
	.zero		1


	//   ....[84]....
        /*0604*/ 	.word	0x00006270
        /*0608*/ 	.word	0x00000006
        /*060c*/ 	.word	0x00000000
        /*0610*/ 	.short	0x010a
        /*0612*/ 	.byte	0x3f
	.zero		1


	//   ....[85]....
        /*0614*/ 	.word	0x00006300
        /*0618*/ 	.word	0x00000009
        /*061c*/ 	.word	0x00000000
        /*0620*/ 	.short	0x010a
        /*0622*/ 	.byte	0x3f
	.zero		1


	//   ....[86]....
        /*0624*/ 	.word	0x00006390
        /*0628*/ 	.word	0x00000006
        /*062c*/ 	.word	0x00000000
        /*0630*/ 	.short	0x010a
        /*0632*/ 	.byte	0x3f
	.zero		1


	//   ....[87]....
        /*0634*/ 	.word	0x00006420
        /*0638*/ 	.word	0x00000009
        /*063c*/ 	.word	0x00000000
        /*0640*/ 	.short	0x010a
        /*0642*/ 	.byte	0x3f
	.zero		1


	//   ....[88]....
        /*0644*/ 	.word	0x000064b0
        /*0648*/ 	.word	0x00000006
        /*064c*/ 	.word	0x00000000
        /*0650*/ 	.short	0x010a
        /*0652*/ 	.byte	0x3f
	.zero		1


	//   ....[89]....
        /*0654*/ 	.word	0x00006540
        /*0658*/ 	.word	0x00000009
        /*065c*/ 	.word	0x00000000
        /*0660*/ 	.short	0x010a
        /*0662*/ 	.byte	0x3f
	.zero		1


	//   ....[90]....
        /*0664*/ 	.word	0x000065d0
        /*0668*/ 	.word	0x00000006
        /*066c*/ 	.word	0x00000000
        /*0670*/ 	.short	0x010a
        /*0672*/ 	.byte	0x3f
	.zero		1


	//   ....[91]....
        /*0674*/ 	.word	0x00006660
        /*0678*/ 	.word	0x00000009
        /*067c*/ 	.word	0x00000000
        /*0680*/ 	.short	0x010a
        /*0682*/ 	.byte	0x3f
	.zero		1


	//   ....[92]....
        /*0684*/ 	.word	0x000066f0
        /*0688*/ 	.word	0x00000006
        /*068c*/ 	.word	0x00000000
        /*0690*/ 	.short	0x010a
        /*0692*/ 	.byte	0x3f
	.zero		1


	//   ....[93]....
        /*0694*/ 	.word	0x00006780
        /*0698*/ 	.word	0x00000009
        /*069c*/ 	.word	0x00000000
        /*06a0*/ 	.short	0x010a
        /*06a2*/ 	.byte	0x3f
	.zero		1


	//   ....[94]....
        /*06a4*/ 	.word	0x00006810
        /*06a8*/ 	.word	0x00000006
        /*06ac*/ 	.word	0x00000000
        /*06b0*/ 	.short	0x010a
        /*06b2*/ 	.byte	0x3f
	.zero		1


	//   ....[95]....
        /*06b4*/ 	.word	0x000068a0
        /*06b8*/ 	.word	0x00000009
        /*06bc*/ 	.word	0x00000000
        /*06c0*/ 	.short	0x010a
        /*06c2*/ 	.byte	0x3f
	.zero		1


	//   ....[96]....
        /*06c4*/ 	.word	0x00006930
        /*06c8*/ 	.word	0x00000006
        /*06cc*/ 	.word	0x00000000
        /*06d0*/ 	.short	0x010a
        /*06d2*/ 	.byte	0x3f
	.zero		1


	//   ....[97]....
        /*06d4*/ 	.word	0x000069c0
        /*06d8*/ 	.word	0x00000009
        /*06dc*/ 	.word	0x00000000
        /*06e0*/ 	.short	0x010a
        /*06e2*/ 	.byte	0x3f
	.zero		1


	//   ....[98]....
        /*06e4*/ 	.word	0x00006a50
        /*06e8*/ 	.word	0x00000006
        /*06ec*/ 	.word	0x00000000
        /*06f0*/ 	.short	0x010a
        /*06f2*/ 	.byte	0x3f
	.zero		1


	//   ....[99]....
        /*06f4*/ 	.word	0x00006ae0
        /*06f8*/ 	.word	0x00000009
        /*06fc*/ 	.word	0x00000000
        /*0700*/ 	.short	0x010a
        /*0702*/ 	.byte	0x3f
	.zero		1


	//   ....[100]....
        /*0704*/ 	.word	0x00006b70
        /*0708*/ 	.word	0x00000006
        /*070c*/ 	.word	0x00000000
        /*0710*/ 	.short	0x010a
        /*0712*/ 	.byte	0x3f
	.zero		1


	//   ....[101]....
        /*0714*/ 	.word	0x00006c00
        /*0718*/ 	.word	0x00000003
        /*071c*/ 	.word	0x00000000
        /*0720*/ 	.short	0x010a
        /*0722*/ 	.byte	0x3f
	.zero		1


	//   ....[102]....
        /*0724*/ 	.word	0x00006c60
        /*0728*/ 	.word	0x00000041
        /*072c*/ 	.word	0x00000000
        /*0730*/ 	.short	0x010a
        /*0732*/ 	.byte	0x3f
	.zero		1


	//   ....[103]....
        /*0734*/ 	.word	0x00006cb0
        /*0738*/ 	.word	0x00000003
        /*073c*/ 	.word	0x00000000
        /*0740*/ 	.short	0x010a
        /*0742*/ 	.byte	0x3f
	.zero		1


	//   ....[104]....
        /*0744*/ 	.word	0x00006d10
        /*0748*/ 	.word	0x00000005
        /*074c*/ 	.word	0x00000000
        /*0750*/ 	.short	0x010a
        /*0752*/ 	.byte	0x3f
	.zero		1


	//   ....[105]....
        /*0754*/ 	.word	0x00006d60
        /*0758*/ 	.word	0x00000041
        /*075c*/ 	.word	0x00000010
        /*0760*/ 	.short	0x010a
        /*0762*/ 	.byte	0x3f
	.zero		1


	//   ....[106]....
        /*0764*/ 	.word	0x00006e30
        /*0768*/ 	.word	0x0000000a
        /*076c*/ 	.word	0x000000e0
        /*0770*/ 	.short	0x010a
        /*0772*/ 	.byte	0x3f
	.zero		1


	//   ....[107]....
        /*0774*/ 	.word	0x00006f00
        /*0778*/ 	.word	0x00000007
        /*077c*/ 	.word	0x00000000
        /*0780*/ 	.short	0x010a
        /*0782*/ 	.byte	0x3f
	.zero		1


	//   ....[108]....
        /*0784*/ 	.word	0x00006f50
        /*0788*/ 	.word	0x00000009
        /*078c*/ 	.word	0x00000000
        /*0790*/ 	.short	0x010a
        /*0792*/ 	.byte	0x3f
	.zero		1


	//   ....[109]....
        /*0794*/ 	.word	0x00006fa0
        /*0798*/ 	.word	0x00000006
        /*079c*/ 	.word	0x00000000
        /*07a0*/ 	.short	0x010a
        /*07a2*/ 	.byte	0x3f
	.zero		1


	//   ....[110]....
        /*07a4*/ 	.word	0x00006ff0
        /*07a8*/ 	.word	0x00000009
        /*07ac*/ 	.word	0x00000000
        /*07b0*/ 	.short	0x010a
        /*07b2*/ 	.byte	0x3f
	.zero		1


	//   ....[111]....
        /*07b4*/ 	.word	0x00007040
        /*07b8*/ 	.word	0x00000006
        /*07bc*/ 	.word	0x00000000
        /*07c0*/ 	.short	0x010a
        /*07c2*/ 	.byte	0x3f
	.zero		1


	//   ....[112]....
        /*07c4*/ 	.word	0x00007090
        /*07c8*/ 	.word	0x00000009
        /*07cc*/ 	.word	0x00000000
        /*07d0*/ 	.short	0x010a
        /*07d2*/ 	.byte	0x3f
	.zero		1


	//   ....[113]....
        /*07d4*/ 	.word	0x000070e0
        /*07d8*/ 	.word	0x00000006
        /*07dc*/ 	.word	0x00000000
        /*07e0*/ 	.short	0x010a
        /*07e2*/ 	.byte	0x3f
	.zero		1


	//   ....[114]....
        /*07e4*/ 	.word	0x00007130
        /*07e8*/ 	.word	0x00000009
        /*07ec*/ 	.word	0x00000000
        /*07f0*/ 	.short	0x010a
        /*07f2*/ 	.byte	0x3f
	.zero		1


	//   ....[115]....
        /*07f4*/ 	.word	0x00007180
        /*07f8*/ 	.word	0x00000006
        /*07fc*/ 	.word	0x00000000
        /*0800*/ 	.short	0x010a
        /*0802*/ 	.byte	0x3f
	.zero		1


	//   ....[116]....
        /*0804*/ 	.word	0x000071d0
        /*0808*/ 	.word	0x00000009
        /*080c*/ 	.word	0x00000000
        /*0810*/ 	.short	0x010a
        /*0812*/ 	.byte	0x3f
	.zero		1


	//   ....[117]....
        /*0814*/ 	.word	0x00007220
        /*0818*/ 	.word	0x00000006
        /*081c*/ 	.word	0x00000000
        /*0820*/ 	.short	0x010a
        /*0822*/ 	.byte	0x3f
	.zero		1


	//   ....[118]....
        /*0824*/ 	.word	0x00007270
        /*0828*/ 	.word	0x00000009
        /*082c*/ 	.word	0x00000000
        /*0830*/ 	.short	0x010a
        /*0832*/ 	.byte	0x3f
	.zero		1


	//   ....[119]....
        /*0834*/ 	.word	0x000072c0
        /*0838*/ 	.word	0x00000006
        /*083c*/ 	.word	0x00000000
        /*0840*/ 	.short	0x010a
        /*0842*/ 	.byte	0x3f
	.zero		1


	//   ....[120]....
        /*0844*/ 	.word	0x00007310
        /*0848*/ 	.word	0x00000009
        /*084c*/ 	.word	0x00000000
        /*0850*/ 	.short	0x010a
        /*0852*/ 	.byte	0x3f
	.zero		1


	//   ....[121]....
        /*0854*/ 	.word	0x00007360
        /*0858*/ 	.word	0x00000006
        /*085c*/ 	.word	0x00000000
        /*0860*/ 	.short	0x010a
        /*0862*/ 	.byte	0x3f
	.zero		1


	//   ....[122]....
        /*0864*/ 	.word	0x000073b0
        /*0868*/ 	.word	0x00000009
        /*086c*/ 	.word	0x00000000
        /*0870*/ 	.short	0x010a
        /*0872*/ 	.byte	0x3f
	.zero		1


	//   ....[123]....
        /*0874*/ 	.word	0x00007400
        /*0878*/ 	.word	0x00000006
        /*087c*/ 	.word	0x00000000
        /*0880*/ 	.short	0x010a
        /*0882*/ 	.byte	0x3f
	.zero		1


	//   ....[124]....
        /*0884*/ 	.word	0x00007450
        /*0888*/ 	.word	0x00000009
        /*088c*/ 	.word	0x00000000
        /*0890*/ 	.short	0x010a
        /*0892*/ 	.byte	0x3f
	.zero		1


	//   ....[125]....
        /*0894*/ 	.word	0x000074a0
        /*0898*/ 	.word	0x00000006
        /*089c*/ 	.word	0x00000000
        /*08a0*/ 	.short	0x010a
        /*08a2*/ 	.byte	0x3f
	.zero		1


	//   ....[126]....
        /*08a4*/ 	.word	0x000074f0
        /*08a8*/ 	.word	0x00000009
        /*08ac*/ 	.word	0x00000000
        /*08b0*/ 	.short	0x010a
        /*08b2*/ 	.byte	0x3f
	.zero		1


	//   ....[127]....
        /*08b4*/ 	.word	0x00007540
        /*08b8*/ 	.word	0x00000006
        /*08bc*/ 	.word	0x00000000
        /*08c0*/ 	.short	0x010a
        /*08c2*/ 	.byte	0x3f
	.zero		1


	//   ....[128]....
        /*08c4*/ 	.word	0x00007590
        /*08c8*/ 	.word	0x00000009
        /*08cc*/ 	.word	0x00000000
        /*08d0*/ 	.short	0x010a
        /*08d2*/ 	.byte	0x3f
	.zero		1


	//   ....[129]....
        /*08d4*/ 	.word	0x000075e0
        /*08d8*/ 	.word	0x00000006
        /*08dc*/ 	.word	0x00000000
        /*08e0*/ 	.short	0x010a
        /*08e2*/ 	.byte	0x3f
	.zero		1


	//   ....[130]....
        /*08e4*/ 	.word	0x00007630
        /*08e8*/ 	.word	0x00000009
        /*08ec*/ 	.word	0x00000000
        /*08f0*/ 	.short	0x010a
        /*08f2*/ 	.byte	0x3f
	.zero		1


	//   ....[131]....
        /*08f4*/ 	.word	0x00007680
        /*08f8*/ 	.word	0x00000006
        /*08fc*/ 	.word	0x00000000
        /*0900*/ 	.short	0x010a
        /*0902*/ 	.byte	0x3f
	.zero		1


	//   ....[132]....
        /*0904*/ 	.word	0x000076d0
        /*0908*/ 	.word	0x00000009
        /*090c*/ 	.word	0x00000000
        /*0910*/ 	.short	0x010a
        /*0912*/ 	.byte	0x3f
	.zero		1


	//   ....[133]....
        /*0914*/ 	.word	0x00007720
        /*0918*/ 	.word	0x00000006
        /*091c*/ 	.word	0x00000000
        /*0920*/ 	.short	0x010a
        /*0922*/ 	.byte	0x3f
	.zero		1


	//----- nvinfo : EIATTR_NUM_MBARRIERS
	.align		4
.L_37:
        /*0924*/ 	.byte	0x03, 0x38
        /*0926*/ 	.short	0x003e


	//----- nvinfo : EIATTR_EXIT_INSTR_OFFSETS
	.align		4
        /*0928*/ 	.byte	0x04, 0x1c
        /*092a*/ 	.short	(.L_39 - .L_38)


	//   ....[0]....
.L_38:
        /*092c*/ 	.word	0x00001720


	//   ....[1]....
        /*0930*/ 	.word	0x00001780


	//   ....[2]....
        /*0934*/ 	.word	0x00004d80


	//   ....[3]....
        /*0938*/ 	.word	0x00004db0


	//   ....[4]....
        /*093c*/ 	.word	0x00006c50


	//----- nvinfo : EIATTR_MAX_THREADS
	.align		4
.L_39:
        /*0940*/ 	.byte	0x04, 0x05
        /*0942*/ 	.short	(.L_41 - .L_40)
.L_40:
        /*0944*/ 	.word	0x00000180
        /*0948*/ 	.word	0x00000001
        /*094c*/ 	.word	0x00000001


	//----- nvinfo : EIATTR_CRS_STACK_SIZE
	.align		4
.L_41:
        /*0950*/ 	.byte	0x04, 0x1e
        /*0952*/ 	.short	(.L_43 - .L_42)
.L_42:
        /*0954*/ 	.word	0x00000000


	//----- nvinfo : EIATTR_CBANK_PARAM_SIZE
	.align		4
.L_43:
        /*0958*/ 	.byte	0x03, 0x19
        /*095a*/ 	.short	0x0470


	//----- nvinfo : EIATTR_PARAM_CBANK
	.align		4
        /*095c*/ 	.byte	0x04, 0x0a
        /*095e*/ 	.short	(.L_45 - .L_44)
	.align		4
.L_44:
        /*0960*/ 	.word	index@(.nv.constant0._ZN7cutlass13device_kernelINS_4gemm6kernel13GemmUniversalIN4cute5tupleIJiiiiEEENS1_10collective13CollectiveMmaINS1_34MainloopSm90TmaGmmaWarpSpecializedILi28ENS5_IJNS4_1CILi2EEESB_NSA_ILi1EEEEEENS1_32KernelTmaWarpSpecializedPingpongEEENS5_IJNSA_ILi64EEESG_NSA_ILi32EEEEEENS_6half_tENS5_IJlSC_lEEESJ_SK_NS4_8TiledMMAINS4_8MMA_AtomIJNS4_4SM904GMMA25MMA_64x64x16_F32F16F16_SSILNSO_5MajorE0ELSQ_0ELNSO_7ScaleInE1ELSR_1EEEEEENS4_6LayoutINS5_IJSC_SC_SC_EEENS5_IJNSA_ILi0EEESW_SW_EEEEENS5_IJNS4_10UnderscoreESZ_SZ_EEEEENS4_23SM90_TMA_LOAD_MULTICASTENS4_14ComposedLayoutINS4_7SwizzleILi2ELi4ELi3EEENS4_18smem_ptr_flag_bitsILi16EEENSU_INS5_IJNSA_ILi8EEESH_EEENS5_IJSH_SC_EEEEEEEvNS4_8identityES12_S1C_vS1D_EENS_8epilogue10collective6detail29Sm90TmaWarpSpecializedAdapterINS1G_15DefaultEpilogueISJ_SK_SK_NS1F_6thread17LinearCombinationISJ_Li1EffLNS1K_9ScaleType4KindE0ELNS_15FloatRoundStyleE2ESJ_EENS1_15EpilogueDefaultEEEEEvvEEEEvNT_6ParamsE)
        /*0964*/ 	.short	0x0210
        /*0966*/ 	.short	0x0470


	//----- nvinfo : EIATTR_SW_WAR
	.align		4
.L_45:
        /*0968*/ 	.byte	0x04, 0x36
        /*096a*/ 	.short	(.L_47 - .L_46)
.L_46:
        /*096c*/ 	.word	0x00000008
.L_47:


//--------------------- .nv.callgraph             --------------------------
	.section	.nv.callgraph,"",@"SHT_CUDA_CALLGRAPH"
	.align	4
	.sectionentsize	8
	.align		4
        /*0000*/ 	.word	0x00000000
	.align		4
        /*0004*/ 	.word	0xffffffff
	.align		4
        /*0008*/ 	.word	index@(_ZN7cutlass13device_kernelINS_4gemm6kernel13GemmUniversalIN4cute5tupleIJiiiiEEENS1_10collective13CollectiveMmaINS1_34MainloopSm90TmaGmmaWarpSpecializedILi28ENS5_IJNS4_1CILi2EEESB_NSA_ILi1EEEEEENS1_32KernelTmaWarpSpecializedPingpongEEENS5_IJNSA_ILi64EEESG_NSA_ILi32EEEEEENS_6half_tENS5_IJlSC_lEEESJ_SK_NS4_8TiledMMAINS4_8MMA_AtomIJNS4_4SM904GMMA25MMA_64x64x16_F32F16F16_SSILNSO_5MajorE0ELSQ_0ELNSO_7ScaleInE1ELSR_1EEEEEENS4_6LayoutINS5_IJSC_SC_SC_EEENS5_IJNSA_ILi0EEESW_SW_EEEEENS5_IJNS4_10UnderscoreESZ_SZ_EEEEENS4_23SM90_TMA_LOAD_MULTICASTENS4_14ComposedLayoutINS4_7SwizzleILi2ELi4ELi3EEENS4_18smem_ptr_flag_bitsILi16EEENSU_INS5_IJNSA_ILi8EEESH_EEENS5_IJSH_SC_EEEEEEEvNS4_8identityES12_S1C_vS1D_EENS_8epilogue10collective6detail29Sm90TmaWarpSpecializedAdapterINS1G_15DefaultEpilogueISJ_SK_SK_NS1F_6thread17LinearCombinationISJ_Li1EffLNS1K_9ScaleType4KindE0ELNS_15FloatRoundStyleE2ESJ_EENS1_15EpilogueDefaultEEEEEvvEEEEvNT_6ParamsE)
	.align		4
        /*000c*/ 	.word	index@(__assertfail)
	.align		4
        /*0010*/ 	.word	0x00000000
	.align		4
        /*0014*/ 	.word	0xfffffffe
	.align		4
        /*0018*/ 	.word	0x00000000
	.align		4
        /*001c*/ 	.word	0xfffffffd
	.align		4
        /*0020*/ 	.word	0x00000000
	.align		4
        /*0024*/ 	.word	0xfffffffc


//--------------------- .nv.constant4             --------------------------
	.section	.nv.constant4,"a",@progbits
	.align	8
	.align		8
.nv.constant4:
        /*0000*/ 	.dword	__assertfail
	.align		8
        /*0008*/ 	.dword	__unnamed_1
	.align		8
        /*0010*/ 	.dword	_ZN40_INTERNAL_e0eb6123_4_k_cu_5e706101_215544cuda3std3__45__cpo5beginE
	.align		8
        /*0018*/ 	.dword	_ZN40_INTERNAL_e0eb6123_4_k_cu_5e706101_215544cuda3std3__45__cpo3endE
	.align		8
        /*0020*/ 	.dword	_ZN40_INTERNAL_e0eb6123_4_k_cu_5e706101_215544cuda3std3__45__cpo6cbeginE
	.align		8
        /*0028*/ 	.dword	_ZN40_INTERNAL_e0eb6123_4_k_cu_5e706101_215544cuda3std3__45__cpo4cendE
	.align		8
        /*0030*/ 	.dword	_ZN40_INTERNAL_e0eb6123_4_k_cu_5e706101_215544cuda3std3__442_GLOBAL__N__e0eb6123_4_k_cu_5e706101_215546ignoreE
	.align		8
        /*0038*/ 	.dword	_ZN40_INTERNAL_e0eb6123_4_k_cu_5e706101_215544cuda3std3__419piecewise_constructE
	.align		8
        /*0040*/ 	.dword	_ZN40_INTERNAL_e0eb6123_4_k_cu_5e706101_215544cuda3std3__48in_placeE
	.align		8
        /*0048*/ 	.dword	_ZN40_INTERNAL_e0eb6123_4_k_cu_5e706101_215544cuda3std6ranges3__45__cpo4swapE
	.align		8
        /*0050*/ 	.dword	_ZN40_INTERNAL_e0eb6123_4_k_cu_5e706101_215544cuda3std6ranges3__45__cpo9iter_moveE
	.align		8
        /*0058*/ 	.dword	_ZN40_INTERNAL_e0eb6123_4_k_cu_5e706101_215544cute7productE
	.align		8
        /*0060*/ 	.dword	_ZN40_INTERNAL_e0eb6123_4_k_cu_5e706101_215544cute1_E
	.align		8
        /*0068*/ 	.dword	$str$22
	.align		8
        /*0070*/ 	.dword	$str$23


//--------------------- .text._ZN7cutlass13device_kernelINS_4gemm6kernel13GemmUniversalIN4cute5tupleIJiiiiEEENS1_10collective13CollectiveMmaINS1_34MainloopSm90TmaGmmaWarpSpecializedILi28ENS5_IJNS4_1CILi2EEESB_NSA_ILi1EEEEEENS1_32KernelTmaWarpSpecializedPingpongEEENS5_IJNSA_ILi64EEESG_NSA_ILi32EEEEEENS_6half_tENS5_IJlSC_lEEESJ_SK_NS4_8TiledMMAINS4_8MMA_AtomIJNS4_4SM904GMMA25MMA_64x64x16_F32F16F16_SSILNSO_5MajorE0ELSQ_0ELNSO_7ScaleInE1ELSR_1EEEEEENS4_6LayoutINS5_IJSC_SC_SC_EEENS5_IJNSA_ILi0EEESW_SW_EEEEENS5_IJNS4_10UnderscoreESZ_SZ_EEEEENS4_23SM90_TMA_LOAD_MULTICASTENS4_14ComposedLayoutINS4_7SwizzleILi2ELi4ELi3EEENS4_18smem_ptr_flag_bitsILi16EEENSU_INS5_IJNSA_ILi8EEESH_EEENS5_IJSH_SC_EEEEEEEvNS4_8identityES12_S1C_vS1D_EENS_8epilogue10collective6detail29Sm90TmaWarpSpecializedAdapterINS1G_15DefaultEpilogueISJ_SK_SK_NS1F_6thread17LinearCombinationISJ_Li1EffLNS1K_9ScaleType4KindE0ELNS_15FloatRoundStyleE2ESJ_EENS1_15EpilogueDefaultEEEEEvvEEEEvNT_6ParamsE --------------------------
	.section	.text._ZN7cutlass13device_kernelINS_4gemm6kernel13GemmUniversalIN4cute5tupleIJiiiiEEENS1_10collective13CollectiveMmaINS1_34MainloopSm90TmaGmmaWarpSpecializedILi28ENS5_IJNS4_1CILi2EEESB_NSA_ILi1EEEEEENS1_32KernelTmaWarpSpecializedPingpongEEENS5_IJNSA_ILi64EEESG_NSA_ILi32EEEEEENS_6half_tENS5_IJlSC_lEEESJ_SK_NS4_8TiledMMAINS4_8MMA_AtomIJNS4_4SM904GMMA25MMA_64x64x16_F32F16F16_SSILNSO_5MajorE0ELSQ_0ELNSO_7ScaleInE1ELSR_1EEEEEENS4_6LayoutINS5_IJSC_SC_SC_EEENS5_IJNSA_ILi0EEESW_SW_EEEEENS5_IJNS4_10UnderscoreESZ_SZ_EEEEENS4_23SM90_TMA_LOAD_MULTICASTENS4_14ComposedLayoutINS4_7SwizzleILi2ELi4ELi3EEENS4_18smem_ptr_flag_bitsILi16EEENSU_INS5_IJNSA_ILi8EEESH_EEENS5_IJSH_SC_EEEEEEEvNS4_8identityES12_S1C_vS1D_EENS_8epilogue10collective6detail29Sm90TmaWarpSpecializedAdapterINS1G_15DefaultEpilogueISJ_SK_SK_NS1F_6thread17LinearCombinationISJ_Li1EffLNS1K_9ScaleType4KindE0ELNS_15FloatRoundStyleE2ESJ_EENS1_15EpilogueDefaultEEEEEvvEEEEvNT_6ParamsE,"ax",@progbits
	.align	128
.text._ZN7cutlass13device_kernelINS_4gemm6kernel13GemmUniversalIN4cute5tupleIJiiiiEEENS1_10collective13CollectiveMmaINS1_34MainloopSm90TmaGmmaWarpSpecializedILi28ENS5_IJNS4_1CILi2EEESB_NSA_ILi1EEEEEENS1_32KernelTmaWarpSpecializedPingpongEEENS5_IJNSA_ILi64EEESG_NSA_ILi32EEEEEENS_6half_tENS5_IJlSC_lEEESJ_SK_NS4_8TiledMMAINS4_8MMA_AtomIJNS4_4SM904GMMA25MMA_64x64x16_F32F16F16_SSILNSO_5MajorE0ELSQ_0ELNSO_7ScaleInE1ELSR_1EEEEEENS4_6LayoutINS5_IJSC_SC_SC_EEENS5_IJNSA_ILi0EEESW_SW_EEEEENS5_IJNS4_10UnderscoreESZ_SZ_EEEEENS4_23SM90_TMA_LOAD_MULTICASTENS4_14ComposedLayoutINS4_7SwizzleILi2ELi4ELi3EEENS4_18smem_ptr_flag_bitsILi16EEENSU_INS5_IJNSA_ILi8EEESH_EEENS5_IJSH_SC_EEEEEEEvNS4_8identityES12_S1C_vS1D_EENS_8epilogue10collective6detail29Sm90TmaWarpSpecializedAdapterINS1G_15DefaultEpilogueISJ_SK_SK_NS1F_6thread17LinearCombinationISJ_Li1EffLNS1K_9ScaleType4KindE0ELNS_15FloatRoundStyleE2ESJ_EENS1_15EpilogueDefaultEEEEEvvEEEEvNT_6ParamsE:
        .type           _ZN7cutlass13device_kernelINS_4gemm6kernel13GemmUniversalIN4cute5tupleIJiiiiEEENS1_10collective13CollectiveMmaINS1_34MainloopSm90TmaGmmaWarpSpecializedILi28ENS5_IJNS4_1CILi2EEESB_NSA_ILi1EEEEEENS1_32KernelTmaWarpSpecializedPingpongEEENS5_IJNSA_ILi64EEESG_NSA_ILi32EEEEEENS_6half_tENS5_IJlSC_lEEESJ_SK_NS4_8TiledMMAINS4_8MMA_AtomIJNS4_4SM904GMMA25MMA_64x64x16_F32F16F16_SSILNSO_5MajorE0ELSQ_0ELNSO_7ScaleInE1ELSR_1EEEEEENS4_6LayoutINS5_IJSC_SC_SC_EEENS5_IJNSA_ILi0EEESW_SW_EEEEENS5_IJNS4_10UnderscoreESZ_SZ_EEEEENS4_23SM90_TMA_LOAD_MULTICASTENS4_14ComposedLayoutINS4_7SwizzleILi2ELi4ELi3EEENS4_18smem_ptr_flag_bitsILi16EEENSU_INS5_IJNSA_ILi8EEESH_EEENS5_IJSH_SC_EEEEEEEvNS4_8identityES12_S1C_vS1D_EENS_8epilogue10collective6detail29Sm90TmaWarpSpecializedAdapterINS1G_15DefaultEpilogueISJ_SK_SK_NS1F_6thread17LinearCombinationISJ_Li1EffLNS1K_9ScaleType4KindE0ELNS_15FloatRoundStyleE2ESJ_EENS1_15EpilogueDefaultEEEEEvvEEEEvNT_6ParamsE,@function
        .size           _ZN7cutlass13device_kernelINS_4gemm6kernel13GemmUniversalIN4cute5tupleIJiiiiEEENS1_10collective13CollectiveMmaINS1_34MainloopSm90TmaGmmaWarpSpecializedILi28ENS5_IJNS4_1CILi2EEESB_NSA_ILi1EEEEEENS1_32KernelTmaWarpSpecializedPingpongEEENS5_IJNSA_ILi64EEESG_NSA_ILi32EEEEEENS_6half_tENS5_IJlSC_lEEESJ_SK_NS4_8TiledMMAINS4_8MMA_AtomIJNS4_4SM904GMMA25MMA_64x64x16_F32F16F16_SSILNSO_5MajorE0ELSQ_0ELNSO_7ScaleInE1ELSR_1EEEEEENS4_6LayoutINS5_IJSC_SC_SC_EEENS5_IJNSA_ILi0EEESW_SW_EEEEENS5_IJNS4_10UnderscoreESZ_SZ_EEEEENS4_23SM90_TMA_LOAD_MULTICASTENS4_14ComposedLayoutINS4_7SwizzleILi2ELi4ELi3EEENS4_18smem_ptr_flag_bitsILi16EEENSU_INS5_IJNSA_ILi8EEESH_EEENS5_IJSH_SC_EEEEEEEvNS4_8identityES12_S1C_vS1D_EENS_8epilogue10collective6detail29Sm90TmaWarpSpecializedAdapterINS1G_15DefaultEpilogueISJ_SK_SK_NS1F_6thread17LinearCombinationISJ_Li1EffLNS1K_9ScaleType4KindE0ELNS_15FloatRoundStyleE2ESJ_EENS1_15EpilogueDefaultEEEEEvvEEEEvNT_6ParamsE,(.L_x_186 - _ZN7cutlass13device_kernelINS_4gemm6kernel13GemmUniversalIN4cute5tupleIJiiiiEEENS1_10collective13CollectiveMmaINS1_34MainloopSm90TmaGmmaWarpSpecializedILi28ENS5_IJNS4_1CILi2EEESB_NSA_ILi1EEEEEENS1_32KernelTmaWarpSpecializedPingpongEEENS5_IJNSA_ILi64EEESG_NSA_ILi32EEEEEENS_6half_tENS5_IJlSC_lEEESJ_SK_NS4_8TiledMMAINS4_8MMA_AtomIJNS4_4SM904GMMA25MMA_64x64x16_F32F16F16_SSILNSO_5MajorE0ELSQ_0ELNSO_7ScaleInE1ELSR_1EEEEEENS4_6LayoutINS5_IJSC_SC_SC_EEENS5_IJNSA_ILi0EEESW_SW_EEEEENS5_IJNS4_10UnderscoreESZ_SZ_EEEEENS4_23SM90_TMA_LOAD_MULTICASTENS4_14ComposedLayoutINS4_7SwizzleILi2ELi4ELi3EEENS4_18smem_ptr_flag_bitsILi16EEENSU_INS5_IJNSA_ILi8EEESH_EEENS5_IJSH_SC_EEEEEEEvNS4_8identityES12_S1C_vS1D_EENS_8epilogue10collective6detail29Sm90TmaWarpSpecializedAdapterINS1G_15DefaultEpilogueISJ_SK_SK_NS1F_6thread17LinearCombinationISJ_Li1EffLNS1K_9ScaleType4KindE0ELNS_15FloatRoundStyleE2ESJ_EENS1_15EpilogueDefaultEEEEEvvEEEEvNT_6ParamsE)
        .other          _ZN7cutlass13device_kernelINS_4gemm6kernel13GemmUniversalIN4cute5tupleIJiiiiEEENS1_10collective13CollectiveMmaINS1_34MainloopSm90TmaGmmaWarpSpecializedILi28ENS5_IJNS4_1CILi2EEESB_NSA_ILi1EEEEEENS1_32KernelTmaWarpSpecializedPingpongEEENS5_IJNSA_ILi64EEESG_NSA_ILi32EEEEEENS_6half_tENS5_IJlSC_lEEESJ_SK_NS4_8TiledMMAINS4_8MMA_AtomIJNS4_4SM904GMMA25MMA_64x64x16_F32F16F16_SSILNSO_5MajorE0ELSQ_0ELNSO_7ScaleInE1ELSR_1EEEEEENS4_6LayoutINS5_IJSC_SC_SC_EEENS5_IJNSA_ILi0EEESW_SW_EEEEENS5_IJNS4_10UnderscoreESZ_SZ_EEEEENS4_23SM90_TMA_LOAD_MULTICASTENS4_14ComposedLayoutINS4_7SwizzleILi2ELi4ELi3EEENS4_18smem_ptr_flag_bitsILi16EEENSU_INS5_IJNSA_ILi8EEESH_EEENS5_IJSH_SC_EEEEEEEvNS4_8identityES12_S1C_vS1D_EENS_8epilogue10collective6detail29Sm90TmaWarpSpecializedAdapterINS1G_15DefaultEpilogueISJ_SK_SK_NS1F_6thread17LinearCombinationISJ_Li1EffLNS1K_9ScaleType4KindE0ELNS_15FloatRoundStyleE2ESJ_EENS1_15EpilogueDefaultEEEEEvvEEEEvNT_6ParamsE,@"STO_CUDA_ENTRY STV_DEFAULT"
_ZN7cutlass13device_kernelINS_4gemm6kernel13GemmUniversalIN4cute5tupleIJiiiiEEENS1_10collective13CollectiveMmaINS1_34MainloopSm90TmaGmmaWarpSpecializedILi28ENS5_IJNS4_1CILi2EEESB_NSA_ILi1EEEEEENS1_32KernelTmaWarpSpecializedPingpongEEENS5_IJNSA_ILi64EEESG_NSA_ILi32EEEEEENS_6half_tENS5_IJlSC_lEEESJ_SK_NS4_8TiledMMAINS4_8MMA_AtomIJNS4_4SM904GMMA25MMA_64x64x16_F32F16F16_SSILNSO_5MajorE0ELSQ_0ELNSO_7ScaleInE1ELSR_1EEEEEENS4_6LayoutINS5_IJSC_SC_SC_EEENS5_IJNSA_ILi0EEESW_SW_EEEEENS5_IJNS4_10UnderscoreESZ_SZ_EEEEENS4_23SM90_TMA_LOAD_MULTICASTENS4_14ComposedLayoutINS4_7SwizzleILi2ELi4ELi3EEENS4_18smem_ptr_flag_bitsILi16EEENSU_INS5_IJNSA_ILi8EEESH_EEENS5_IJSH_SC_EEEEEEEvNS4_8identityES12_S1C_vS1D_EENS_8epilogue10collective6detail29Sm90TmaWarpSpecializedAdapterINS1G_15DefaultEpilogueISJ_SK_SK_NS1F_6thread17LinearCombinationISJ_Li1EffLNS1K_9ScaleType4KindE0ELNS_15FloatRoundStyleE2ESJ_EENS1_15EpilogueDefaultEEEEEvvEEEEvNT_6ParamsE:
[----:B------:R-:W0:Y:S02]  /*0000*/  LDC R1, c[0x0][0x28] ;  /* 0x00000a00ff017b82 */ /* 0x000e240000000800 */
[----:B0-----:R-:W-:Y:S01]  /*0010*/  VIADD R1, R1, 0xfffffff8 ;  /* 0xfffffff801017836 */ /* 0x001fe20000000000 */
[----:B------:R-:W0:Y:S01]  /*0020*/  S2R R4, SR_TID.X ;  /* 0x0000000000047919 */ /* 0x000e220000002100 */
[----:B------:R-:W-:Y:S01]  /*0030*/  ELECT P0, URZ, PT ;  /* 0x00000000003f782f */ /* 0x000fe20003800000 */
[----:B------:R-:W-:Y:S01]  /*0040*/  BSSY B0, `(.L_x_0) ;  /* 0x000000f000007945 */ /* 0x000fe20003800000 */
[--C-:B0-----:R-:W-:Y:S02]  /*0050*/  SHF.R.U32.HI R2, RZ, 0x5, R4.reuse ;  /* 0x00000005ff027819 */ /* 0x101fe40000011604 */
[----:B------:R-:W-:-:S03]  /*0060*/  SHF.R.U32.HI R7, RZ, 0x7, R4 ;  /* 0x00000007ff077819 */ /* 0x000fc60000011604 */
[----:B------:R-:W0:Y:S04]  /*0070*/  SHFL.IDX PT, R5, R2, RZ, 0x1f ;  /* 0x00001fff02057589 */ /* 0x000e2800000e0000 */
[----:B------:R1:W2:Y:S01]  /*0080*/  SHFL.IDX PT, R10, R7, RZ, 0x1f ;  /* 0x00001fff070a7589 */ /* 0x0002a200000e0000 */
[----:B0-----:R-:W-:-:S13]  /*0090*/  ISETP.NE.OR P0, PT, R5, RZ, !P0 ;  /* 0x000000ff0500720c */ /* 0x001fda0004705670 */
[----:B-12---:R-:W-:Y:S05]  /*00a0*/  @P0 BRA `(.L_x_1) ;  /* 0x0000000000200947 */ /* 0x006fea0003800000 */
[----:B------:R-:W-:Y:S02]  /*00b0*/  ULDC.64 UR4, c[0x0][0x198] ;  /* 0x0000660000047ab9 */ /* 0x000fe40000000a00 */
[----:B------:R-:W-:Y:S02]  /*00c0*/  UIADD3 UR6, UP0, UR4, 0xf0, URZ ;  /* 0x000000f004067890 */ /* 0x000fe4000ff1e03f */
[----:B------:R-:W-:Y:S02]  /*00d0*/  UIADD3 UR4, UP1, UR4, 0x1f0, URZ ;  /* 0x000001f004047890 */ /* 0x000fe4000ff3e03f */
[----:B------:R-:W-:Y:S02]  /*00e0*/  UIADD3.X UR7, URZ, UR5, URZ, UP0, !UPT ;  /* 0x000000053f077290 */ /* 0x000fe400087fe43f */
[----:B------:R-:W-:-:S07]  /*00f0*/  UIADD3.X UR5, URZ, UR5, URZ, UP1, !UPT ;  /* 0x000000053f057290 */ /* 0x000fce0008ffe43f */
[----:B------:R0:W-:Y:S02]  /*0100*/  UTMACCTL.PF [UR6] ;  /* 0x00000000060079b9 */ /* 0x0001e40008040000 */
[----:B------:R0:W-:Y:S02]  /*0110*/  UTMACCTL.PF [UR4] ;  /* 0x00000000040079b9 */ /* 0x0001e40008040000 */
[----:B0-----:R-:W-:Y:S01]  /*0120*/  NOP ;  /* 0x0000000000007918 */ /* 0x001fe20000000000 */
.L_x_1:
[----:B------:R-:W-:Y:S05]  /*0130*/  BSYNC B0 ;  /* 0x0000000000007941 */ /* 0x000fea0003800000 */
.L_x_0:
[----:B------:R-:W0:Y:S01]  /*0140*/  SHFL.IDX PT, R8, R2, RZ, 0x1f ;  /* 0x00001fff02087589 */ /* 0x000e2200000e0000 */
[----:B------:R-:W-:-:S04]  /*0150*/  SHF.R.S32.HI R3, RZ, 0x1f, R4 ;  /* 0x0000001fff037819 */ /* 0x000fc80000011404 */
[----:B------:R-:W-:Y:S02]  /*0160*/  LEA.HI R3, R3, R4, RZ, 0x7 ;  /* 0x0000000403037211 */ /* 0x000fe400078f38ff */
[----:B0-----:R-:W-:-:S13]  /*0170*/  ISETP.NE.AND P0, PT, R8, RZ, PT ;  /* 0x000000ff0800720c */ /* 0x001fda0003f05270 */
[----:B------:R-:W-:Y:S05]  /*0180*/  @P0 BRA `(.L_x_2) ;  /* 0x0000000400240947 */ /* 0x000fea0003800000 */
[----:B------:R-:W-:Y:S01]  /*0190*/  ELECT P0, URZ, PT ;  /* 0x00000000003f782f */ /* 0x000fe20003800000 */
[----:B------:R-:W-:-:S12]  /*01a0*/  BSSY B0, `(.L_x_2) ;  /* 0x0000047000007945 */ /* 0x000fd80003800000 */
[----:B------:R-:W-:Y:S05]  /*01b0*/  @!P0 BRA `(.L_x_3) ;  /* 0x0000000400148947 */ /* 0x000fea0003800000 */
[----:B------:R-:W0:Y:S01]  /*01c0*/  S2UR UR8, SR_CgaCtaId ;  /* 0x00000000000879c3 */ /* 0x000e220000008800 */
[----:B------:R-:W-:Y:S01]  /*01d0*/  UMOV UR4, 0x400 ;  /* 0x0000040000047882 */ /* 0x000fe20000000000 */
[----:B------:R-:W-:Y:S01]  /*01e0*/  UMOV UR5, 0x1 ;  /* 0x0000000100057882 */ /* 0x000fe20000000000 */
[----:B------:R-:W-:Y:S02]  /*01f0*/  UMOV UR6, 0x3 ;  /* 0x0000000300067882 */ /* 0x000fe40000000000 */
[----:B------:R-:W-:-:S04]  /*0200*/  UIADD3 UR6, -UR6, 0x100000, URZ ;  /* 0x0010000006067890 */ /* 0x000fc8000fffe13f */
[----:B------:R-:W-:Y:S02]  /*0210*/  USHF.L.U32 UR7, UR6, 0xb, URZ ;  /* 0x0000000b06077899 */ /* 0x000fe4000800063f */
[----:B------:R-:W-:Y:S02]  /*0220*/  USHF.L.U32 UR6, UR6, 0x1, URZ ;  /* 0x0000000106067899 */ /* 0x000fe4000800063f */
[----:B0-----:R-:W-:Y:S02]  /*0230*/  ULEA UR8, UR8, UR4, 0x18 ;  /* 0x0000000408087291 */ /* 0x001fe4000f8ec03f */
[----:B------:R-:W-:-:S04]  /*0240*/  UIADD3 UR4, -UR5, 0x100000, URZ ;  /* 0x0010000005047890 */ /* 0x000fc8000fffe13f */
[----:B------:R-:W-:Y:S02]  /*0250*/  USHF.L.U32 UR5, UR4, 0xb, URZ ;  /* 0x0000000b04057899 */ /* 0x000fe4000800063f */
[----:B------:R-:W-:Y:S01]  /*0260*/  USHF.L.U32 UR4, UR4, 0x1, URZ ;  /* 0x0000000104047899 */ /* 0x000fe2000800063f */
[----:B------:R-:W0:Y:S11]  /*0270*/  FENCE.VIEW.ASYNC.S ;  /* 0x00000000000073c6 */ /* 0x000e360000000000 */
[----:B0-----:R0:W1:Y:S01]  /*0280*/  SYNCS.EXCH.64 URZ, [UR8], UR4 ;  /* 0x00000004083f75b2 */ /* 0x0010620008000100 */
[----:B------:R0:W2:Y:S01]  /*0290*/  SYNCS.EXCH.64 URZ, [UR8+0xe0], UR6 ;  /* 0x0000e006083f75b2 */ /* 0x0000a20008000100 */
[----:B------:R0:W3:Y:S01]  /*02a0*/  SYNCS.EXCH.64 URZ, [UR8+0x8], UR4 ;  /* 0x00000804083f75b2 */ /* 0x0000e20008000100 */
[----:B------:R0:W4:Y:S01]  /*02b0*/  SYNCS.EXCH.64 URZ, [UR8+0xe8], UR6 ;  /* 0x0000e806083f75b2 */ /* 0x0001220008000100 */
[----:B------:R0:W0:Y:S01]  /*02c0*/  SYNCS.EXCH.64 URZ, [UR8+0x10], UR4 ;  /* 0x00001004083f75b2 */ /* 0x0000220008000100 */
        /* <DEDUP_REMOVED lines=51> */
[----:B-1234-:R-:W-:Y:S01]  /*0600*/  NOP ;  /* 0x0000000000007918 */ /* 0x01efe20000000000 */
.L_x_3:
[----:B0-----:R-:W-:Y:S05]  /*0610*/  BSYNC B0 ;  /* 0x0000000000007941 */ /* 0x001fea0003800000 */
.L_x_2:
[----:B------:R-:W0:Y:S01]  /*0620*/  SHFL.IDX PT, R13, R2, RZ, 0x1f ;  /* 0x00001fff020d7589 */ /* 0x000e2200000e0000 */
[----:B------:R-:W1:Y:S01]  /*0630*/  S2UR UR12, SR_CTAID.X ;  /* 0x00000000000c79c3 */ /* 0x000e620000002500 */
[----:B------:R-:W-:Y:S02]  /*0640*/  LOP3.LUT R3, R3, 0xffffff80, RZ, 0xc0, !PT ;  /* 0xffffff8003037812 */ /* 0x000fe400078ec0ff */
[----:B------:R-:W-:Y:S01]  /*0650*/  ELECT P0, URZ, PT ;  /* 0x00000000003f782f */ /* 0x000fe20003800000 */
[----:B------:R2:W3:Y:S01]  /*0660*/  SHFL.IDX PT, R12, R2, RZ, 0x1f ;  /* 0x00001fff020c7589 */ /* 0x0004e200000e0000 */
[----:B------:R-:W-:Y:S01]  /*0670*/  ELECT P1, URZ, PT ;  /* 0x00000000003f782f */ /* 0x000fe20003820000 */
[----:B------:R-:W-:Y:S01]  /*0680*/  NOP ;  /* 0x0000000000007918 */ /* 0x000fe20000000000 */
[----:B------:R-:W-:Y:S01]  /*0690*/  IMAD.IADD R3, R4, 0x1, -R3 ;  /* 0x0000000104037824 */ /* 0x000fe200078e0a03 */
[----:B------:R-:W4:Y:S01]  /*06a0*/  S2R R6, SR_CTAID.Y ;  /* 0x0000000000067919 */ /* 0x000f220000002600 */
[----:B------:R-:W-:Y:S01]  /*06b0*/  ULDC UR4, c[0x0][0x150] ;  /* 0x0000540000047ab9 */ /* 0x000fe20000000800 */
[----:B------:R-:W5:Y:S01]  /*06c0*/  LDC R14, c[0x0][0x144] ;  /* 0x00005100ff0e7b82 */ /* 0x000f620000000800 */
[----:B------:R-:W-:Y:S01]  /*06d0*/  UMOV UR11, 0x80 ;  /* 0x00000080000b7882 */ /* 0x000fe20000000000 */
[----:B------:R-:W-:Y:S01]  /*06e0*/  SHF.R.S32.HI R0, RZ, 0x1f, R3 ;  /* 0x0000001fff007819 */ /* 0x000fe20000011403 */
[----:B------:R-:W-:Y:S01]  /*06f0*/  NOP ;  /* 0x0000000000007918 */ /* 0x000fe20000000000 */
[C---:B------:R-:W-:Y:S01]  /*0700*/  VIADD R35, R10.reuse, 0xffffffff ;  /* 0xffffffff0a237836 */ /* 0x040fe20000000000 */
[----:B------:R-:W-:Y:S01]  /*0710*/  ISETP.NE.AND P4, PT, R10, RZ, PT ;  /* 0x000000ff0a00720c */ /* 0x000fe20003f85270 */
[----:B------:R-:W-:Y:S01]  /*0720*/  IMAD.MOV.U32 R57, RZ, RZ, 0x1 ;  /* 0x00000001ff397424 */ /* 0x000fe200078e00ff */
[----:B------:R-:W-:Y:S01]  /*0730*/  LEA.HI R9, R0, R3, RZ, 0x3 ;  /* 0x0000000300097211 */ /* 0x000fe200078f18ff */
[----:B------:R-:W5:Y:S01]  /*0740*/  LDC R15, c[0x0][0x140] ;  /* 0x00005000ff0f7b82 */ /* 0x000f620000000800 */
[----:B------:R-:W-:-:S02]  /*0750*/  ISETP.GE.U32.AND P6, PT, R35, 0x2, PT ;  /* 0x000000022300780c */ /* 0x000fc40003fc6070 */
[--C-:B------:R-:W-:Y:S02]  /*0760*/  SHF.R.S32.HI R11, RZ, 0x3, R9.reuse ;  /* 0x00000003ff0b7819 */ /* 0x100fe40000011409 */
[----:B--2---:R-:W-:Y:S02]  /*0770*/  SHF.R.S32.HI R2, RZ, 0x1f, R9 ;  /* 0x0000001fff027819 */ /* 0x004fe40000011409 */
[----:B------:R-:W-:Y:S01]  /*0780*/  SHF.R.S32.HI R9, RZ, 0x1f, R8 ;  /* 0x0000001fff097819 */ /* 0x000fe20000011408 */
[----:B------:R-:W2:Y:S01]  /*0790*/  LDC R25, c[0x0][0x148] ;  /* 0x00005200ff197b82 */ /* 0x000ea20000000800 */
[----:B0-----:R-:W-:Y:S02]  /*07a0*/  ISETP.NE.OR P0, PT, R13, RZ, !P0 ;  /* 0x000000ff0d00720c */ /* 0x001fe40004705670 */
[----:B-1----:R-:W-:Y:S02]  /*07b0*/  I2FP.F32.U32 R13, UR12 ;  /* 0x0000000c000d7c45 */ /* 0x002fe40008201000 */
[----:B------:R-:W-:-:S02]  /*07c0*/  LEA.HI R2, R2, R11, RZ, 0x2 ;  /* 0x0000000b02027211 */ /* 0x000fc400078f10ff */
[----:B------:R-:W-:Y:S01]  /*07d0*/  LEA.HI R9, R9, R8, RZ, 0x2 ;  /* 0x0000000809097211 */ /* 0x000fe200078f10ff */
[----:B------:R-:W-:Y:S01]  /*07e0*/  FMUL R13, R13, UR4 ;  /* 0x000000040d0d7c20 */ /* 0x000fe20008400000 */
[----:B---3--:R-:W-:Y:S01]  /*07f0*/  ISETP.NE.OR P1, PT, R12, RZ, !P1 ;  /* 0x000000ff0c00720c */ /* 0x008fe20004f25670 */
[----:B------:R-:W-:Y:S01]  /*0800*/  ULDC UR4, c[0x0][0x154] ;  /* 0x0000550000047ab9 */ /* 0x000fe20000000800 */
[----:B------:R-:W-:Y:S02]  /*0810*/  LOP3.LUT R12, R2, 0xfffffffc, RZ, 0xc0, !PT ;  /* 0xfffffffc020c7812 */ /* 0x000fe400078ec0ff */
[----:B------:R-:W-:Y:S01]  /*0820*/  LOP3.LUT R9, R9, 0x3ffffffc, RZ, 0xc0, !PT ;  /* 0x3ffffffc09097812 */ /* 0x000fe200078ec0ff */
[----:B------:R-:W0:Y:S01]  /*0830*/  F2I.U32.TRUNC.NTZ R13, R13 ;  /* 0x0000000d000d7305 */ /* 0x000e22000020f000 */
[----:B------:R-:W-:Y:S01]  /*0840*/  SHF.R.S32.HI R2, RZ, 0x1f, R5 ;  /* 0x0000001fff027819 */ /* 0x000fe20000011405 */
[----:B------:R-:W-:Y:S01]  /*0850*/  IMAD.IADD R12, R11, 0x1, -R12 ;  /* 0x000000010b0c7824 */ /* 0x000fe200078e0a0c */
[----:B------:R-:W-:Y:S01]  /*0860*/  VOTEU.ALL UP1, P0 ;  /* 0x00000000003f7886 */ /* 0x000fe20000020000 */
[----:B------:R-:W-:Y:S01]  /*0870*/  IMAD.IADD R9, R8, 0x1, -R9 ;  /* 0x0000000108097824 */ /* 0x000fe200078e0a09 */
[----:B------:R-:W-:Y:S01]  /*0880*/  LEA.HI R2, R2, R5, RZ, 0x2 ;  /* 0x0000000502027211 */ /* 0x000fe200078f10ff */
[----:B------:R-:W-:Y:S01]  /*0890*/  VOTEU.ALL UP0, P0 ;  /* 0x00000000003f7886 */ /* 0x000fe20000000000 */
[----:B----4-:R-:W-:Y:S01]  /*08a0*/  I2FP.F32.U32 R8, R6 ;  /* 0x0000000600087245 */ /* 0x010fe20000201000 */
[----:B------:R-:W-:Y:S01]  /*08b0*/  IMAD R9, R9, 0x4, R12 ;  /* 0x0000000409097824 */ /* 0x000fe200078e020c */
[----:B------:R-:W-:Y:S01]  /*08c0*/  LOP3.LUT R2, R2, 0xfffffffc, RZ, 0xc0, !PT ;  /* 0xfffffffc02027812 */ /* 0x000fe200078ec0ff */
[----:B------:R-:W-:Y:S01]  /*08d0*/  VOTEU.ALL UP2, P1 ;  /* 0x00000000003f7886 */ /* 0x000fe20000840000 */
[----:B------:R-:W1:Y:S01]  /*08e0*/  @!UP1 S2UR UR7, SR_CgaCtaId ;  /* 0x00000000000799c3 */ /* 0x000e620000008800 */
[----:B------:R-:W-:Y:S01]  /*08f0*/  FMUL R8, R8, UR4 ;  /* 0x0000000408087c20 */ /* 0x000fe20008400000 */
[----:B------:R-:W-:Y:S01]  /*0900*/  IMAD.SHL.U32 R56, R9, 0x4, RZ ;  /* 0x0000000409387824 */ /* 0x000fe200078e00ff */
[----:B------:R-:W-:Y:S01]  /*0910*/  UMOV UR4, 0x20 ;  /* 0x0000002000047882 */ /* 0x000fe20000000000 */
[----:B------:R-:W-:Y:S01]  /*0920*/  IMAD.IADD R5, R5, 0x1, -R2 ;  /* 0x0000000105057824 */ /* 0x000fe200078e0a02 */
[----:B------:R-:W-:Y:S01]  /*0930*/  LEA.HI R2, R9, R9, RZ, 0x1 ;  /* 0x0000000909027211 */ /* 0x000fe200078f08ff */
[----:B0-----:R-:W-:Y:S01]  /*0940*/  IMAD.MOV R13, RZ, RZ, -R13 ;  /* 0x000000ffff0d7224 */ /* 0x001fe200078e0a0d */
[----:B------:R-:W0:Y:S01]  /*0950*/  F2I.U32.TRUNC.NTZ R8, R8 ;  /* 0x0000000800087305 */ /* 0x000e22000020f000 */
[----:B------:R-:W3:Y:S01]  /*0960*/  @!UP2 S2UR UR10, SR_CgaCtaId ;  /* 0x00000000000aa9c3 */ /* 0x000ee20000008800 */
[----:B------:R-:W-:Y:S01]  /*0970*/  LOP3.LUT R2, R2, 0xfffffffe, RZ, 0xc0, !PT ;  /* 0xfffffffe02027812 */ /* 0x000fe200078ec0ff */
[----:B-----5:R-:W-:Y:S01]  /*0980*/  IMAD R21, R14, R13, UR12 ;  /* 0x0000000c0e157e24 */ /* 0x020fe2000f8e020d */
[----:B------:R-:W-:Y:S01]  /*0990*/  @!UP1 UMOV UR6, 0x400 ;  /* 0x0000040000069882 */ /* 0x000fe20000000000 */
[----:B------:R-:W-:-:S04]  /*09a0*/  @!UP1 UIADD3 UR4, -UR4, 0x100000, URZ ;  /* 0x0010000004049890 */ /* 0x000fc8000fffe13f */
[----:B------:R-:W-:Y:S02]  /*09b0*/  @!UP1 USHF.L.U32 UR5, UR4, 0xb, URZ ;  /* 0x0000000b04059899 */ /* 0x000fe4000800063f */
[----:B------:R-:W-:Y:S01]  /*09c0*/  @!UP1 USHF.L.U32 UR4, UR4, 0x1, URZ ;  /* 0x0000000104049899 */ /* 0x000fe2000800063f */
[C---:B------:R-:W-:Y:S01]  /*09d0*/  LOP3.LUT R56, R9.reuse, 0xc, R56, 0x78, !PT ;  /* 0x0000000c09387812 */ /* 0x040fe200078e7838 */
[----:B------:R-:W-:Y:S01]  /*09e0*/  IMAD.IADD R2, R9, 0x1, -R2 ;  /* 0x0000000109027824 */ /* 0x000fe200078e0a02 */
[----:B------:R-:W-:Y:S01]  /*09f0*/  @!UP2 UMOV UR9, 0x400 ;  /* 0x000004000009a882 */ /* 0x000fe20000000000 */
[----:B------:R-:W-:Y:S01]  /*0a00*/  VOTEU.ALL UP3, P1 ;  /* 0x00000000003f7886 */ /* 0x000fe20000860000 */
[----:B------:R-:W-:Y:S01]  /*0a10*/  VOTEU.ALL UP4, P1 ;  /* 0x00000000003f7886 */ /* 0x000fe20000880000 */
[----:B------:R-:W-:Y:S01]  /*0a20*/  VOTEU.ALL UP5, P1 ;  /* 0x00000000003f7886 */ /* 0x000fe200008a0000 */
[----:B------:R-:W-:Y:S01]  /*0a30*/  ISETP.NE.AND P3, PT, R2, R21, PT ;  /* 0x000000150200720c */ /* 0x000fe20003f65270 */
[----:B------:R4:W4:Y:S01]  /*0a40*/  SHFL.IDX PT, R14, R7, RZ, 0x1f ;  /* 0x00001fff070e7589 */ /* 0x00092200000e0000 */
[----:B------:R-:W-:Y:S01]  /*0a50*/  ISETP.EQ.U32.AND P2, PT, R15, 0x1, PT ;  /* 0x000000010f00780c */ /* 0x000fe20003f42070 */
[----:B0-----:R-:W-:Y:S01]  /*0a60*/  IMAD.MOV R20, RZ, RZ, -R8 ;  /* 0x000000ffff147224 */ /* 0x001fe200078e0a08 */
[----:B-1----:R-:W-:-:S02]  /*0a70*/  @!UP1 ULEA UR8, UR7, UR6, 0x18 ;  /* 0x0000000607089291 */ /* 0x002fc4000f8ec03f */
[----:B------:R-:W-:-:S04]  /*0a80*/  @!UP2 UIADD3 UR6, -UR11, 0x100000, URZ ;  /* 0x001000000b06a890 */ /* 0x000fc8000fffe13f */
[----:B------:R-:W-:Y:S02]  /*0a90*/  @!UP2 USHF.L.U32 UR7, UR6, 0xb, URZ ;  /* 0x0000000b0607a899 */ /* 0x000fe4000800063f */
[----:B------:R-:W-:Y:S01]  /*0aa0*/  @!UP2 USHF.L.U32 UR6, UR6, 0x1, URZ ;  /* 0x000000010606a899 */ /* 0x000fe2000800063f */
[----:B--2---:R-:W-:Y:S01]  /*0ab0*/  IMAD R9, R25, R20, R6 ;  /* 0x0000001419097224 */ /* 0x004fe200078e0206 */
[----:B------:R-:W-:Y:S01]  /*0ac0*/  VOTEU.ALL UP1, P0 ;  /* 0x00000000003f7886 */ /* 0x000fe20000020000 */
[----:B------:R-:W-:Y:S01]  /*0ad0*/  LOP3.LUT P0, RZ, R3, 0x7, RZ, 0xc0, !PT ;  /* 0x0000000703ff7812 */ /* 0x000fe2000780c0ff */
[----:B---3--:R-:W-:Y:S01]  /*0ae0*/  @!UP2 ULEA UR9, UR10, UR9, 0x18 ;  /* 0x000000090a09a291 */ /* 0x008fe2000f8ec03f */
[----:B------:R-:W-:Y:S01]  /*0af0*/  @P3 LEA.HI R2, R56, R56, RZ, 0x1 ;  /* 0x0000003838023211 */ /* 0x000fe200078f08ff */
[----:B------:R-:W-:Y:S01]  /*0b00*/  VOTEU.ALL UP2, P1 ;  /* 0x00000000003f7886 */ /* 0x000fe20000840000 */
[----:B------:R-:W-:Y:S01]  /*0b10*/  ISETP.NE.AND P1, PT, R5, 0x3, PT ;  /* 0x000000030500780c */ /* 0x000fe20003f25270 */
[----:B------:R-:W0:Y:S02]  /*0b20*/  FENCE.VIEW.ASYNC.S ;  /* 0x00000000000073c6 */ /* 0x000e240000000000 */
[----:B0-----:R0:W1:Y:S01]  /*0b30*/  @!UP0 SYNCS.EXCH.64 URZ, [UR8+0x1f0], UR4 ;  /* 0x0001f004083f85b2 */ /* 0x0010620008000100 */
[----:B------:R-:W-:-:S02]  /*0b40*/  @P3 SHF.R.S32.HI R2, RZ, 0x1, R2 ;  /* 0x00000001ff023819 */ /* 0x000fc40000011402 */
[----:B------:R-:W-:Y:S02]  /*0b50*/  ISETP.EQ.OR P1, PT, R5, RZ, !P1 ;  /* 0x000000ff0500720c */ /* 0x000fe40004f22670 */
[----:B------:R-:W-:Y:S02]  /*0b60*/  @P3 ISETP.NE.AND P5, PT, R2, R9, PT ;  /* 0x000000090200320c */ /* 0x000fe40003fa5270 */
[----:B------:R-:W-:Y:S02]  /*0b70*/  ISETP.LT.U32.AND P0, PT, R56, 0x4, !P0 ;  /* 0x000000043800780c */ /* 0x000fe40004701070 */
[----:B------:R-:W-:Y:S02]  /*0b80*/  ISETP.EQ.AND P1, PT, R10, RZ, P1 ;  /* 0x000000ff0a00720c */ /* 0x000fe40000f22270 */
[----:B------:R-:W-:Y:S02]  /*0b90*/  SEL R2, RZ, 0x1, !P0 ;  /* 0x00000001ff027807 */ /* 0x000fe40004000000 */
[----:B------:R-:W-:-:S02]  /*0ba0*/  @P3 SEL R57, RZ, 0x1, P5 ;  /* 0x00000001ff393807 */ /* 0x000fc40002800000 */
[----:B------:R-:W-:Y:S01]  /*0bb0*/  SEL R16, RZ, 0x1, !P1 ;  /* 0x00000001ff107807 */ /* 0x000fe20004800000 */
[----:B------:R0:W2:Y:S01]  /*0bc0*/  @!UP1 SYNCS.EXCH.64 URZ, [UR8+0x1f8], UR4 ;  /* 0x0001f804083f95b2 */ /* 0x0000a20008000100 */
[----:B------:R-:W-:Y:S01]  /*0bd0*/  NOP ;  /* 0x0000000000007918 */ /* 0x000fe20000000000 */
[----:B------:R-:W-:Y:S02]  /*0be0*/  LOP3.LUT R57, R57, R2, RZ, 0xc0, !PT ;  /* 0x0000000239397212 */ /* 0x000fe400078ec0ff */
[----:B------:R-:W-:Y:S01]  /*0bf0*/  SEL R16, R16, 0x2, P6 ;  /* 0x0000000210107807 */ /* 0x000fe20003000000 */
[----:B------:R0:W3:Y:S01]  /*0c00*/  @!UP2 SYNCS.EXCH.64 URZ, [UR9+0x1d0], UR6 ;  /* 0x0001d006093fa5b2 */ /* 0x0000e20008000100 */
[----:B------:R0:W0:Y:S01]  /*0c10*/  @!UP3 SYNCS.EXCH.64 URZ, [UR9+0x1d8], UR6 ;  /* 0x0001d806093fb5b2 */ /* 0x0000220008000100 */
[----:B------:R0:W0:Y:S01]  /*0c20*/  @!UP4 SYNCS.EXCH.64 URZ, [UR9+0x1e0], UR6 ;  /* 0x0001e006093fc5b2 */ /* 0x0000220008000100 */
[----:B------:R0:W0:Y:S01]  /*0c30*/  @!UP5 SYNCS.EXCH.64 URZ, [UR9+0x1e8], UR6 ;  /* 0x0001e806093fd5b2 */ /* 0x0000220008000100 */
[----:B------:R-:W-:Y:S01]  /*0c40*/  NOP ;  /* 0x0000000000007918 */ /* 0x000fe20000000000 */
[----:B-1--4-:R-:W-:Y:S05]  /*0c50*/  @!P2 BRA `(.L_x_4) ;  /* 0x000000000008a947 */ /* 0x012fea0003800000 */
[----:B0-23--:R-:W-:Y:S01]  /*0c60*/  UCGABAR_ARV ;  /* 0x00000000000079c7 */ /* 0x00dfe20008000000 */
[----:B------:R-:W-:Y:S05]  /*0c70*/  BRA `(.L_x_5) ;  /* 0x0000000000047947 */ /* 0x000fea0003800000 */
.L_x_4:
[----:B0-23--:R-:W-:Y:S01]  /*0c80*/  NOP ;  /* 0x0000000000007918 */ /* 0x00dfe20000000000 */
.L_x_5:
[----:B------:R-:W-:Y:S01]  /*0c90*/  ULDC.64 UR4, c[0x0][0x598] ;  /* 0x0001660000047ab9 */ /* 0x000fe20000000a00 */
[----:B------:R-:W-:Y:S01]  /*0ca0*/  ULDC.64 UR36, c[0x0][0x208] ;  /* 0x0000820000247ab9 */ /* 0x000fe20000000a00 */
[----:B------:R-:W-:-:S04]  /*0cb0*/  ISETP.NE.U32.AND P0, PT, RZ, UR4, PT ;  /* 0x00000004ff007c0c */ /* 0x000fc8000bf05070 */
[----:B------:R-:W-:-:S13]  /*0cc0*/  ISETP.NE.AND.EX P0, PT, RZ, UR5, PT, P0 ;  /* 0x00000005ff007c0c */ /* 0x000fda000bf05300 */
[----:B------:R-:W-:Y:S05]  /*0cd0*/  @!P0 BRA `(.L_x_6) ;  /* 0x00000000001c8947 */ /* 0x000fea0003800000 */
[----:B------:R-:W0:Y:S02]  /*0ce0*/  LDC.64 R8, c[0x0][0x598] ;  /* 0x00016600ff087b82 */ /* 0x000e240000000a00 */
[----:B0-----:R-:W2:Y:S02]  /*0cf0*/  LDG.E.64 R8, desc[UR36][R8.64] ;  /* 0x0000002408087981 */ /* 0x001ea4000c1e1b00 */
[----:B--2---:R-:W-:-:S04]  /*0d00*/  ISETP.NE.U32.AND P0, PT, R8, RZ, PT ;  /* 0x000000ff0800720c */ /* 0x004fc80003f05070 */
[----:B------:R-:W-:-:S13]  /*0d10*/  ISETP.NE.AND.EX P0, PT, R9, RZ, PT, P0 ;  /* 0x000000ff0900720c */ /* 0x000fda0003f05300 */
[----:B------:R-:W-:Y:S05]  /*0d20*/  @!P0 BRA `(.L_x_6) ;  /* 0x0000000000088947 */ /* 0x000fea0003800000 */
[----:B------:R0:W5:Y:S01]  /*0d30*/  LD.E R58, desc[UR36][R8.64] ;  /* 0x00000024083a7980 */ /* 0x000162000c101900 */
[----:B------:R-:W-:Y:S05]  /*0d40*/  BRA `(.L_x_7) ;  /* 0x0000000000247947 */ /* 0x000fea0003800000 */
.L_x_6:
[----:B------:R-:W-:Y:S02]  /*0d50*/  ULDC.64 UR4, c[0x0][0x588] ;  /* 0x0001620000047ab9 */ /* 0x000fe40000000a00 */
[----:B------:R-:W-:-:S04]  /*0d60*/  ISETP.NE.U32.AND P0, PT, RZ, UR4, PT ;  /* 0x00000004ff007c0c */ /* 0x000fc8000bf05070 */
[----:B------:R-:W-:-:S13]  /*0d70*/  ISETP.NE.AND.EX P0, PT, RZ, UR5, PT, P0 ;  /* 0x00000005ff007c0c */ /* 0x000fda000bf05300 */
[----:B------:R-:W-:Y:S05]  /*0d80*/  @!P0 BRA `(.L_x_8) ;  /* 0x00000000000c8947 */ /* 0x000fea0003800000 */
[----:B------:R-:W0:Y:S02]  /*0d90*/  LDC.64 R58, c[0x0][0x588] ;  /* 0x00016200ff3a7b82 */ /* 0x000e240000000a00 */
[----:B0-----:R1:W5:Y:S01]  /*0da0*/  LDG.E R58, desc[UR36][R58.64] ;  /* 0x000000243a3a7981 */ /* 0x001362000c1e1900 */
[----:B------:R-:W-:Y:S05]  /*0db0*/  BRA `(.L_x_7) ;  /* 0x0000000000087947 */ /* 0x000fea0003800000 */
.L_x_8:
[----:B------:R-:W-:Y:S02]  /*0dc0*/  ULDC UR4, c[0x0][0x580] ;  /* 0x0001600000047ab9 */ /* 0x000fe40000000800 */
[----:B------:R-:W-:-:S07]  /*0dd0*/  IMAD.U32 R58, RZ, RZ, UR4 ;  /* 0x00000004ff3a7e24 */ /* 0x000fce000f8e00ff */
.L_x_7:
[----:B------:R-:W-:Y:S02]  /*0de0*/  ULDC.64 UR4, c[0x0][0x5a0] ;  /* 0x0001680000047ab9 */ /* 0x000fe40000000a00 */
[----:B------:R-:W-:-:S04]  /*0df0*/  ISETP.NE.U32.AND P0, PT, RZ, UR4, PT ;  /* 0x00000004ff007c0c */ /* 0x000fc8000bf05070 */
[----:B------:R-:W-:-:S13]  /*0e00*/  ISETP.NE.AND.EX P0, PT, RZ, UR5, PT, P0 ;  /* 0x00000005ff007c0c */ /* 0x000fda000bf05300 */
[----:B------:R-:W-:Y:S05]  /*0e10*/  @!P0 BRA `(.L_x_9) ;  /* 0x00000000001c8947 */ /* 0x000fea0003800000 */
[----:B0-----:R-:W0:Y:S02]  /*0e20*/  LDC.64 R8, c[0x0][0x5a0] ;  /* 0x00016800ff087b82 */ /* 0x001e240000000a00 */
[----:B0-----:R-:W2:Y:S02]  /*0e30*/  LDG.E.64 R8, desc[UR36][R8.64] ;  /* 0x0000002408087981 */ /* 0x001ea4000c1e1b00 */
[----:B--2---:R-:W-:-:S04]  /*0e40*/  ISETP.NE.U32.AND P0, PT, R8, RZ, PT ;  /* 0x000000ff0800720c */ /* 0x004fc80003f05070 */
[----:B------:R-:W-:-:S13]  /*0e50*/  ISETP.NE.AND.EX P0, PT, R9, RZ, PT, P0 ;  /* 0x000000ff0900720c */ /* 0x000fda0003f05300 */
[----:B------:R-:W-:Y:S05]  /*0e60*/  @!P0 BRA `(.L_x_9) ;  /* 0x0000000000088947 */ /* 0x000fea0003800000 */
[----:B-1----:R0:W5:Y:S01]  /*0e70*/  LD.E R59, desc[UR36][R8.64] ;  /* 0x00000024083b7980 */ /* 0x002162000c101900 */
[----:B------:R-:W-:Y:S05]  /*0e80*/  BRA `(.L_x_10) ;  /* 0x0000000000247947 */ /* 0x000fea0003800000 */
.L_x_9:
[----:B------:R-:W-:Y:S02]  /*0e90*/  ULDC.64 UR4, c[0x0][0x590] ;  /* 0x0001640000047ab9 */ /* 0x000fe40000000a00 */
[----:B------:R-:W-:-:S04]  /*0ea0*/  ISETP.NE.U32.AND P0, PT, RZ, UR4, PT ;  /* 0x00000004ff007c0c */ /* 0x000fc8000bf05070 */
[----:B------:R-:W-:-:S13]  /*0eb0*/  ISETP.NE.AND.EX P0, PT, RZ, UR5, PT, P0 ;  /* 0x00000005ff007c0c */ /* 0x000fda000bf05300 */
[----:B------:R-:W-:Y:S05]  /*0ec0*/  @!P0 BRA `(.L_x_11) ;  /* 0x00000000000c8947 */ /* 0x000fea0003800000 */
[----:B0-----:R-:W1:Y:S02]  /*0ed0*/  LDC.64 R8, c[0x0][0x590] ;  /* 0x00016400ff087b82 */ /* 0x001e640000000a00 */
[----:B-1----:R1:W5:Y:S01]  /*0ee0*/  LDG.E R59, desc[UR36][R8.64] ;  /* 0x00000024083b7981 */ /* 0x002362000c1e1900 */
[----:B------:R-:W-:Y:S05]  /*0ef0*/  BRA `(.L_x_10) ;  /* 0x0000000000087947 */ /* 0x000fea0003800000 */
.L_x_11:
[----:B------:R-:W-:Y:S02]  /*0f00*/  ULDC UR4, c[0x0][0x584] ;  /* 0x0001610000047ab9 */ /* 0x000fe40000000800 */
[----:B-1----:R-:W-:-:S07]  /*0f10*/  IMAD.U32 R59, RZ, RZ, UR4 ;  /* 0x00000004ff3b7e24 */ /* 0x002fce000f8e00ff */
.L_x_10:
[----:B------:R-:W2:Y:S01]  /*0f20*/  LDC R2, c[0x0][0x65c] ;  /* 0x00019700ff027b82 */ /* 0x000ea20000000800 */
[----:B------:R-:W-:Y:S01]  /*0f30*/  ULDC UR6, c[0x0][0x28c] ;  /* 0x0000a30000067ab9 */ /* 0x000fe20000000800 */
[----:B------:R-:W-:Y:S01]  /*0f40*/  ISETP.NE.AND P0, PT, R10, 0x2, PT ;  /* 0x000000020a00780c */ /* 0x000fe20003f05270 */
[----:B------:R-:W-:Y:S01]  /*0f50*/  UIADD3 UR6, UR6, 0x1f, URZ ;  /* 0x0000001f06067890 */ /* 0x000fe2000fffe03f */
[----:B01----:R-:W-:Y:S01]  /*0f60*/  IMAD.U32 R8, RZ, RZ, UR12 ;  /* 0x0000000cff087e24 */ /* 0x003fe2000f8e00ff */
[----:B------:R-:W-:Y:S01]  /*0f70*/  UMOV UR39, URZ ;  /* 0x0000003f00277c82 */ /* 0x000fe20008000000 */
[----:B------:R-:W-:Y:S01]  /*0f80*/  IMAD.MOV.U32 R9, RZ, RZ, RZ ;  /* 0x000000ffff097224 */ /* 0x000fe200078e00ff */
[----:B------:R-:W-:Y:S01]  /*0f90*/  USHF.R.S32.HI UR7, URZ, 0x1f, UR6 ;  /* 0x0000001f3f077899 */ /* 0x000fe20008011406 */
[----:B------:R-:W-:Y:S01]  /*0fa0*/  UMOV UR38, URZ ;  /* 0x0000003f00267c82 */ /* 0x000fe20008000000 */
[----:B------:R-:W-:Y:S02]  /*0fb0*/  ULDC.64 UR8, c[0x0][0x650] ;  /* 0x0001940000087ab9 */ /* 0x000fe40000000a00 */
[----:B------:R-:W-:-:S04]  /*0fc0*/  ULEA.HI UR7, UR7, UR6, URZ, 0x5 ;  /* 0x0000000607077291 */ /* 0x000fc8000f8f283f */
[----:B------:R-:W-:Y:S01]  /*0fd0*/  USHF.R.S32.HI UR40, URZ, 0x5, UR7 ;  /* 0x000000053f287899 */ /* 0x000fe20008011407 */
[----:B--2---:R-:W-:-:S13]  /*0fe0*/  ISETP.NE.AND P1, PT, R2, 0x1, PT ;  /* 0x000000010200780c */ /* 0x004fda0003f25270 */
[----:B------:R-:W0:Y:S01]  /*0ff0*/  @P1 LDC R19, c[0x0][0x10] ;  /* 0x00000400ff131b82 */ /* 0x000e220000000800 */
[----:B------:R-:W-:Y:S02]  /*1000*/  @P1 IMAD.MOV.U32 R7, RZ, RZ, RZ ;  /* 0x000000ffff071224 */ /* 0x000fe400078e00ff */
[----:B------:R-:W-:-:S05]  /*1010*/  @P1 IMAD.MOV.U32 R17, RZ, RZ, RZ ;  /* 0x000000ffff111224 */ /* 0x000fca00078e00ff */
[----:B------:R-:W1:Y:S01]  /*1020*/  @!P1 LDC R11, c[0x0][0xc] ;  /* 0x00000300ff0b9b82 */ /* 0x000e620000000800 */
[----:B------:R-:W-:Y:S01]  /*1030*/  ULDC UR4, c[0x0][0xc] ;  /* 0x0000030000047ab9 */ /* 0x000fe20000000800 */
[----:B------:R-:W-:Y:S02]  /*1040*/  ULDC UR5, c[0x0][0x10] ;  /* 0x0000040000057ab9 */ /* 0x000fe40000000800 */
[----:B------:R-:W-:-:S04]  /*1050*/  UIMAD.WIDE.U32 UR4, UR4, UR5, URZ ;  /* 0x00000005040472a5 */ /* 0x000fc8000f8e003f */
[----:B------:R-:W2:Y:S01]  /*1060*/  LDC R2, c[0x0][0x14] ;  /* 0x00000500ff027b82 */ /* 0x000ea20000000800 */
[----:B0-----:R-:W-:-:S04]  /*1070*/  @P1 IMAD.WIDE.U32 R18, R19, UR12, R6 ;  /* 0x0000000c13121c25 */ /* 0x001fc8000f8e0006 */
[----:B------:R-:W-:Y:S02]  /*1080*/  @P1 IMAD.IADD R17, R19, 0x1, R17 ;  /* 0x0000000113111824 */ /* 0x000fe400078e0211 */
[----:B-1----:R-:W-:-:S04]  /*1090*/  @!P1 IMAD.WIDE.U32 R8, R6, R11, R8 ;  /* 0x0000000b06089225 */ /* 0x002fc800078e0008 */
[----:B------:R-:W-:Y:S02]  /*10a0*/  @!P1 IMAD.MOV.U32 R18, RZ, RZ, R8 ;  /* 0x000000ffff129224 */ /* 0x000fe400078e0008 */
[----:B------:R-:W-:Y:S02]  /*10b0*/  @!P1 IMAD.MOV.U32 R17, RZ, RZ, R9 ;  /* 0x000000ffff119224 */ /* 0x000fe400078e0009 */
[----:B--2---:R-:W-:-:S04]  /*10c0*/  IMAD.WIDE.U32 R12, R2, UR4, RZ ;  /* 0x00000004020c7c25 */ /* 0x004fc8000f8e00ff */
[----:B------:R-:W-:Y:S01]  /*10d0*/  IMAD R23, R2, UR5, RZ ;  /* 0x0000000502177c24 */ /* 0x000fe2000f8e02ff */
[----:B------:R0:W-:Y:S03]  /*10e0*/  STL.64 [R1], R12 ;  /* 0x0000000c01007387 */ /* 0x0001e60000100a00 */
[----:B------:R-:W-:Y:S01]  /*10f0*/  IMAD.IADD R23, R13, 0x1, R23 ;  /* 0x000000010d177824 */ /* 0x000fe200078e0217 */
[----:B------:R-:W-:Y:S06]  /*1100*/  @P0 BRA `(.L_x_12) ;  /* 0x0000000000200947 */ /* 0x000fec0003800000 */
[----:B------:R-:W-:Y:S01]  /*1110*/  UISETP.GE.U32.AND UP0, UPT, UR40, 0x1c, UPT ;  /* 0x0000001c2800788c */ /* 0x000fe2000bf06070 */
[----:B------:R-:W-:Y:S01]  /*1120*/  IADD3 R18, P0, R18, R12, RZ ;  /* 0x0000000c12127210 */ /* 0x000fe20007f1e0ff */
[----:B------:R-:W-:Y:S01]  /*1130*/  USHF.R.U32.HI UR4, URZ, 0x2, UR40 ;  /* 0x000000023f047899 */ /* 0x000fe20008011628 */
[----:B------:R-:W-:-:S03]  /*1140*/  UMOV UR38, URZ ;  /* 0x0000003f00267c82 */ /* 0x000fc60008000000 */
[----:B------:R-:W-:Y:S01]  /*1150*/  UIMAD.WIDE.U32 UR4, UR4, 0x24924925, URZ ;  /* 0x24924925040478a5 */ /* 0x000fe2000f8e003f */
[----:B------:R-:W-:-:S03]  /*1160*/  IMAD.X R17, R23, 0x1, R17, P0 ;  /* 0x0000000117117824 */ /* 0x000fc600000e0611 */
[----:B------:R-:W-:Y:S02]  /*1170*/  UIMAD UR39, UR5, -0x1c, UR40 ;  /* 0xffffffe4052778a4 */ /* 0x000fe4000f8e0228 */
[----:B------:R-:W-:-:S12]  /*1180*/  @UP0 ULOP3.LUT UR38, UR5, 0x1, URZ, 0xc0, !UPT ;  /* 0x0000000105260892 */ /* 0x000fd8000f8ec03f */
.L_x_12:
[----:B------:R-:W-:Y:S01]  /*1190*/  ISETP.GE.U32.AND P0, PT, R18, UR8, PT ;  /* 0x0000000812007c0c */ /* 0x000fe2000bf06070 */
[----:B------:R-:W-:Y:S01]  /*11a0*/  IMAD.MOV.U32 R19, RZ, RZ, -0x1 ;  /* 0xffffffffff137424 */ /* 0x000fe200078e00ff */
[----:B------:R-:W-:Y:S01]  /*11b0*/  PRMT R8, RZ, 0x7610, R8 ;  /* 0x00007610ff087816 */ /* 0x000fe20000000008 */
[----:B------:R-:W-:Y:S01]  /*11c0*/  IMAD.MOV.U32 R22, RZ, RZ, -0x1 ;  /* 0xffffffffff167424 */ /* 0x000fe200078e00ff */
[----:B------:R-:W-:Y:S01]  /*11d0*/  ISETP.GE.U32.AND.EX P0, PT, R17, UR9, PT, P0 ;  /* 0x0000000911007c0c */ /* 0x000fe2000bf06100 */
[----:B------:R-:W-:-:S12]  /*11e0*/  IMAD.MOV.U32 R2, RZ, RZ, -0x1 ;  /* 0xffffffffff027424 */ /* 0x000fd800078e00ff */
[----:B------:R-:W-:Y:S05]  /*11f0*/  @P0 BRA `(.L_x_13) ;  /* 0x00000004002c0947 */ /* 0x000fea0003800000 */
[----:B------:R-:W1:Y:S01]  /*1200*/  LDC.64 R26, c[0x0][0x628] ;  /* 0x00018a00ff1a7b82 */ /* 0x000e620000000a00 */
[----:B------:R-:W-:Y:S02]  /*1210*/  IMAD.MOV.U32 R8, RZ, RZ, R18 ;  /* 0x000000ffff087224 */ /* 0x000fe400078e0012 */
[----:B------:R-:W-:-:S05]  /*1220*/  IMAD.MOV.U32 R9, RZ, RZ, R17 ;  /* 0x000000ffff097224 */ /* 0x000fca00078e0011 */
[----:B------:R-:W2:Y:S08]  /*1230*/  LDC R2, c[0x0][0x630] ;  /* 0x00018c00ff027b82 */ /* 0x000eb00000000800 */
[----:B------:R-:W3:Y:S01]  /*1240*/  LDC.64 R28, c[0x0][0x620] ;  /* 0x00018800ff1c7b82 */ /* 0x000ee20000000a00 */
[----:B-1----:R-:W-:-:S04]  /*1250*/  ISETP.NE.U32.AND P0, PT, R26, RZ, PT ;  /* 0x000000ff1a00720c */ /* 0x002fc80003f05070 */
[----:B------:R-:W-:-:S13]  /*1260*/  ISETP.NE.AND.EX P0, PT, R27, RZ, PT, P0 ;  /* 0x000000ff1b00720c */ /* 0x000fda0003f05300 */
[----:B--23--:R-:W-:Y:S05]  /*1270*/  @!P0 BRA `(.L_x_14) ;  /* 0x0000000000288947 */ /* 0x00cfea0003800000 */
[----:B0-----:R-:W0:Y:S02]  /*1280*/  LDC R13, c[0x0][0x634] ;  /* 0x00018d00ff0d7b82 */ /* 0x001e240000000800 */
[----:B0-----:R-:W-:-:S05]  /*1290*/  IADD3 R13, P0, R18, R13, RZ ;  /* 0x0000000d120d7210 */ /* 0x001fca0007f1e0ff */
[----:B------:R-:W-:-:S04]  /*12a0*/  IMAD.X R15, RZ, RZ, R17, P0 ;  /* 0x000000ffff0f7224 */ /* 0x000fc800000e0611 */
[----:B------:R-:W-:-:S04]  /*12b0*/  IMAD.WIDE.U32 R8, R15, R26, RZ ;  /* 0x0000001a0f087225 */ /* 0x000fc800078e00ff */
[----:B------:R-:W-:-:S04]  /*12c0*/  IMAD.WIDE.U32 R10, P0, R13, R27, R8 ;  /* 0x0000001b0d0a7225 */ /* 0x000fc80007800008 */
[----:B------:R-:W-:-:S04]  /*12d0*/  IMAD.WIDE.U32 R8, R13, R26, RZ ;  /* 0x0000001a0d087225 */ /* 0x000fc800078e00ff */
[----:B------:R-:W-:Y:S01]  /*12e0*/  IMAD.X R13, RZ, RZ, RZ, P0 ;  /* 0x000000ffff0d7224 */ /* 0x000fe200000e06ff */
[----:B------:R-:W-:Y:S01]  /*12f0*/  IADD3 RZ, P0, R9, R10, RZ ;  /* 0x0000000a09ff7210 */ /* 0x000fe20007f1e0ff */
[----:B------:R-:W-:-:S04]  /*1300*/  IMAD.MOV.U32 R12, RZ, RZ, R11 ;  /* 0x000000ffff0c7224 */ /* 0x000fc800078e000b */
[----:B------:R-:W-:-:S08]  /*1310*/  IMAD.WIDE.U32.X R8, R15, R27, R12, P0 ;  /* 0x0000001b0f087225 */ /* 0x000fd000000e040c */
.L_x_14:
[----:B------:R-:W1:Y:S01]  /*1320*/  LDC.64 R32, c[0x0][0x640] ;  /* 0x00019000ff207b82 */ /* 0x000e620000000a00 */
[-C--:B------:R-:W-:Y:S01]  /*1330*/  SHF.R.U64 R30, R8, R2.reuse, R9 ;  /* 0x00000002081e7219 */ /* 0x080fe20000001209 */
[----:B------:R-:W-:Y:S01]  /*1340*/  IMAD.MOV.U32 R19, RZ, RZ, R17 ;  /* 0x000000ffff137224 */ /* 0x000fe200078e0011 */
[----:B------:R-:W-:Y:S01]  /*1350*/  SHF.R.U32.HI R2, RZ, R2, R9 ;  /* 0x00000002ff027219 */ /* 0x000fe20000011609 */
[----:B------:R-:W-:Y:S01]  /*1360*/  IMAD.MOV.U32 R26, RZ, RZ, 0x1 ;  /* 0x00000001ff1a7424 */ /* 0x000fe200078e00ff */
[----:B------:R-:W-:-:S03]  /*1370*/  IADD3 R11, P0, RZ, -R30, RZ ;  /* 0x8000001eff0b7210 */ /* 0x000fc60007f1e0ff */
[----:B------:R-:W2:Y:S02]  /*1380*/  LDC R10, c[0x0][0x618] ;  /* 0x00018600ff0a7b82 */ /* 0x000ea40000000800 */
[----:B------:R-:W-:-:S04]  /*1390*/  IMAD.X R9, RZ, RZ, ~R2, P0 ;  /* 0x000000ffff097224 */ /* 0x000fc800000e0e02 */
[-C--:B------:R-:W-:Y:S02]  /*13a0*/  IMAD R2, R9, R28.reuse, RZ ;  /* 0x0000001c09027224 */ /* 0x080fe400078e02ff */
[----:B0-----:R-:W0:Y:S01]  /*13b0*/  LDC R13, c[0x0][0x608] ;  /* 0x00018200ff0d7b82 */ /* 0x001e220000000800 */
[----:B------:R-:W-:-:S04]  /*13c0*/  IMAD.WIDE.U32 R8, R11, R28, R18 ;  /* 0x0000001c0b087225 */ /* 0x000fc800078e0012 */
[----:B------:R-:W-:Y:S02]  /*13d0*/  IMAD R11, R11, R29, R2 ;  /* 0x0000001d0b0b7224 */ /* 0x000fe400078e0202 */
[----:B------:R-:W-:Y:S01]  /*13e0*/  IMAD.MOV.U32 R2, RZ, RZ, -0x1 ;  /* 0xffffffffff027424 */ /* 0x000fe200078e00ff */
[----:B------:R-:W3:Y:S01]  /*13f0*/  LDC R31, c[0x0][0x658] ;  /* 0x00019600ff1f7b82 */ /* 0x000ee20000000800 */
[----:B------:R-:W-:Y:S01]  /*1400*/  IMAD.IADD R9, R9, 0x1, R11 ;  /* 0x0000000109097824 */ /* 0x000fe200078e020b */
[----:B-1----:R-:W-:-:S04]  /*1410*/  ISETP.NE.U32.AND P0, PT, R32, RZ, PT ;  /* 0x000000ff2000720c */ /* 0x002fc80003f05070 */
[----:B------:R-:W-:Y:S02]  /*1420*/  ISETP.NE.AND.EX P0, PT, R33, RZ, PT, P0 ;  /* 0x000000ff2100720c */ /* 0x000fe40003f05300 */
[----:B------:R-:W1:Y:S01]  /*1430*/  LDC R29, c[0x0][0x600] ;  /* 0x00018000ff1d7b82 */ /* 0x000e620000000800 */
[-CC-:B--2---:R-:W-:Y:S02]  /*1440*/  SHF.R.U64 R27, R8, R10.reuse, R9.reuse ;  /* 0x0000000a081b7219 */ /* 0x184fe40000001209 */
[----:B------:R-:W-:-:S05]  /*1450*/  SHF.R.U32.HI R8, RZ, R10, R9 ;  /* 0x0000000aff087219 */ /* 0x000fca0000011609 */
[----:B------:R-:W2:Y:S01]  /*1460*/  LDC R22, c[0x0][0x648] ;  /* 0x00019200ff167b82 */ /* 0x000ea20000000800 */
[-CC-:B0-----:R-:W-:Y:S02]  /*1470*/  SHF.R.U64 R34, R27, R13.reuse, R8.reuse ;  /* 0x0000000d1b227219 */ /* 0x181fe40000001208 */
[----:B------:R-:W-:-:S05]  /*1480*/  SHF.R.U32.HI R8, RZ, R13, R8 ;  /* 0x0000000dff087219 */ /* 0x000fca0000011608 */
[----:B------:R-:W0:Y:S01]  /*1490*/  LDC R24, c[0x0][0x638] ;  /* 0x00018e00ff187b82 */ /* 0x000e220000000800 */
[-CC-:B---3--:R-:W-:Y:S02]  /*14a0*/  SHF.R.U64 R36, R34, R31.reuse, R8.reuse ;  /* 0x0000001f22247219 */ /* 0x188fe40000001208 */
[-C--:B------:R-:W-:Y:S02]  /*14b0*/  SHF.L.U32 R2, R2, R31.reuse, RZ ;  /* 0x0000001f02027219 */ /* 0x080fe400000006ff */
[----:B------:R-:W-:Y:S01]  /*14c0*/  SHF.R.U32.HI R9, RZ, R31, R8 ;  /* 0x0000001fff097219 */ /* 0x000fe20000011608 */
[----:B------:R-:W-:Y:S01]  /*14d0*/  IMAD.MOV.U32 R8, RZ, RZ, R36 ;  /* 0x000000ffff087224 */ /* 0x000fe200078e0024 */
[----:B------:R-:W-:Y:S01]  /*14e0*/  LOP3.LUT R15, RZ, R2, RZ, 0x33, !PT ;  /* 0x00000002ff0f7212 */ /* 0x000fe200078e33ff */
[----:B------:R-:W3:Y:S01]  /*14f0*/  LDC R28, c[0x0][0x610] ;  /* 0x00018400ff1c7b82 */ /* 0x000ee20000000800 */
[----:B------:R-:W-:Y:S05]  /*1500*/  @!P0 BRA `(.L_x_15) ;  /* 0x0000000000288947 */ /* 0x000fea0003800000 */
[----:B------:R-:W4:Y:S02]  /*1510*/  LDC R13, c[0x0][0x64c] ;  /* 0x00019300ff0d7b82 */ /* 0x000f240000000800 */
[----:B----4-:R-:W-:-:S05]  /*1520*/  IADD3 R13, P0, R36, R13, RZ ;  /* 0x0000000d240d7210 */ /* 0x010fca0007f1e0ff */
        /* <DEDUP_REMOVED lines=8> */
.L_x_15:
[----:B--2---:R-:W-:Y:S01]  /*15b0*/  SHF.R.U64 R7, R8, R22, R9 ;  /* 0x0000001608077219 */ /* 0x004fe20000001209 */
[----:B-1----:R-:W-:Y:S01]  /*15c0*/  VIADD R8, R29, 0xffffffff ;  /* 0xffffffff1d087836 */ /* 0x002fe20000000000 */
[----:B------:R-:W-:Y:S01]  /*15d0*/  SHF.L.U32 R2, R26, R31, RZ ;  /* 0x0000001f1a027219 */ /* 0x000fe200000006ff */
[----:B------:R-:W-:Y:S01]  /*15e0*/  @P1 IMAD R21, R25, R20, R6 ;  /* 0x0000001419151224 */ /* 0x000fe200078e0206 */
[----:B------:R-:W-:Y:S01]  /*15f0*/  LOP3.LUT R15, R34, R15, RZ, 0xc0, !PT ;  /* 0x0000000f220f7212 */ /* 0x000fe200078ec0ff */
[----:B------:R-:W-:Y:S01]  /*1600*/  IMAD.MOV R9, RZ, RZ, -R7 ;  /* 0x000000ffff097224 */ /* 0x000fe200078e0a07 */
[----:B------:R-:W-:-:S03]  /*1610*/  LOP3.LUT R8, R27, R8, RZ, 0xc0, !PT ;  /* 0x000000081b087212 */ /* 0x000fc600078ec0ff */
[----:B------:R-:W-:Y:S02]  /*1620*/  IMAD R6, R2, R7, R15 ;  /* 0x0000000702067224 */ /* 0x000fe400078e020f */
[----:B0-----:R-:W-:Y:S02]  /*1630*/  IMAD R2, R9, R24, R36 ;  /* 0x0000001809027224 */ /* 0x001fe400078e0224 */
[----:B---3--:R-:W-:Y:S02]  /*1640*/  IMAD R19, R6, R28, R21 ;  /* 0x0000001c06137224 */ /* 0x008fe400078e0215 */
[----:B------:R-:W-:Y:S02]  /*1650*/  IMAD R2, R2, R29, R8 ;  /* 0x0000001d02027224 */ /* 0x000fe400078e0208 */
[----:B------:R-:W-:-:S03]  /*1660*/  IMAD.MOV.U32 R6, RZ, RZ, 0x1 ;  /* 0x00000001ff067424 */ /* 0x000fc600078e00ff */
[----:B------:R-:W-:Y:S02]  /*1670*/  SEL R22, R2, R19, !P1 ;  /* 0x0000001302167207 */ /* 0x000fe40004800000 */
[----:B------:R-:W-:Y:S01]  /*1680*/  SEL R19, R19, R2, !P1 ;  /* 0x0000000213137207 */ /* 0x000fe20004800000 */
[----:B------:R-:W-:Y:S01]  /*1690*/  IMAD.MOV.U32 R2, RZ, RZ, R30 ;  /* 0x000000ffff027224 */ /* 0x000fe200078e001e */
[----:B------:R-:W-:-:S07]  /*16a0*/  PRMT R8, R6, 0x7610, R8 ;  /* 0x0000761006087816 */ /* 0x000fce0000000008 */
.L_x_13:
[----:B------:R-:W-:Y:S05]  /*16b0*/  @!P2 BRA `(.L_x_16) ;  /* 0x00000000000ca947 */ /* 0x000fea0003800000 */
[----:B------:R-:W-:Y:S01]  /*16c0*/  UCGABAR_WAIT ;  /* 0x0000000000007dc7 */ /* 0x000fe20008000000 */
[----:B------:R-:W-:Y:S01]  /*16d0*/  CCTL.IVALL ;  /* 0x00000000ff00798f */ /* 0x000fe20002000000 */
[----:B------:R-:W-:Y:S05]  /*16e0*/  BRA `(.L_x_17) ;  /* 0x0000000000047947 */ /* 0x000fea0003800000 */
.L_x_16:
[----:B------:R-:W-:Y:S06]  /*16f0*/  BAR.SYNC.DEFER_BLOCKING 0x0 ;  /* 0x0000000000007b1d */ /* 0x000fec0000010000 */
.L_x_17:
[----:B------:R-:W-:Y:S05]  /*1700*/  @!P4 BRA `(.L_x_18) ;  /* 0x0000003400a0c947 */ /* 0x000fea0003800000 */
[----:B------:R-:W-:-:S13]  /*1710*/  ISETP.GT.U32.AND P0, PT, R35, 0x1, PT ;  /* 0x000000012300780c */ /* 0x000fda0003f04070 */
[----:B------:R-:W-:Y:S05]  /*1720*/  @P0 EXIT ;  /* 0x000000000000094d */ /* 0x000fea0003800000 */
.L_x_19:
[----:B------:R-:W-:-:S08]  /*1730*/  NOP ;  /* 0x0000000000007918 */ /* 0x000fd00000000000 */
[----:B------:R-:W1:Y:S02]  /*1740*/  USETMAXREG.TRY_ALLOC.CTAPOOL UP0, 0xe8 ;  /* 0x000000e8000079c8 */ /* 0x000e640008000600 */
[----:B-1----:R-:W-:-:S13]  /*1750*/  PLOP3.LUT P0, PT, PT, PT, UP0, 0x80, 0x0 ;  /* 0x000000000000781c */ /* 0x002fda0003f0f008 */
[----:B------:R-:W-:Y:S05]  /*1760*/  @!P0 BRA `(.L_x_19) ;  /* 0xfffffffc00f08947 */ /* 0x000fea000383ffff */
[----:B------:R-:W-:-:S13]  /*1770*/  LOP3.LUT P0, RZ, R8, 0xff, RZ, 0xc0, !PT ;  /* 0x000000ff08ff7812 */ /* 0x000fda000780c0ff */
[----:B------:R-:W-:Y:S05]  /*1780*/  @!P0 EXIT ;  /* 0x000000000000894d */ /* 0x000fea0003800000 */
[----:B------:R-:W1:Y:S01]  /*1790*/  S2UR UR4, SR_CgaCtaId ;  /* 0x00000000000479c3 */ /* 0x000e620000008800 */
[----:B------:R-:W-:Y:S01]  /*17a0*/  VIADD R14, R14, 0xffffffff ;  /* 0xffffffff0e0e7836 */ /* 0x000fe20000000000 */
[CC--:B------:R-:W-:Y:S01]  /*17b0*/  LEA.HI R4, R0.reuse, R3.reuse, RZ, 0x2 ;  /* 0x0000000300047211 */ /* 0x0c0fe200078f10ff */
[----:B------:R-:W-:Y:S01]  /*17c0*/  UMOV UR41, 0x400 ;  /* 0x0000040000297882 */ /* 0x000fe20000000000 */
[----:B------:R-:W-:Y:S01]  /*17d0*/  LEA.HI R0, R0, R3, RZ, 0x5 ;  /* 0x0000000300007211 */ /* 0x000fe200078f28ff */
[----:B------:R-:W-:Y:S01]  /*17e0*/  UISETP.LT.AND UP0, UPT, UR40, 0x1, UPT ;  /* 0x000000012800788c */ /* 0x000fe2000bf01270 */
[----:B------:R-:W-:Y:S01]  /*17f0*/  R2UR UR42, R14 ;  /* 0x000000000e2a72ca */ /* 0x000fe200000e0000 */
[----:B------:R-:W-:Y:S01]  /*1800*/  ULDC UR6, c[0x0][0x284] ;  /* 0x0000a10000067ab9 */ /* 0x000fe20000000800 */
[--C-:B------:R-:W-:Y:S01]  /*1810*/  SHF.R.S32.HI R60, RZ, 0x2, R4.reuse ;  /* 0x00000002ff3c7819 */ /* 0x100fe20000011404 */
[----:B------:R-:W-:Y:S01]  /*1820*/  USEL UR43, UR40, 0x1, UP0 ;  /* 0x00000001282b7887 */ /* 0x000fe20008000000 */
[----:B------:R-:W-:Y:S01]  /*1830*/  SHF.R.S32.HI R5, RZ, 0x1f, R4 ;  /* 0x0000001fff057819 */ /* 0x000fe20000011404 */
[----:B------:R-:W-:Y:S01]  /*1840*/  USHF.L.U32 UR46, UR40, 0x1, URZ ;  /* 0x00000001282e7899 */ /* 0x000fe2000800063f */
[----:B------:R-:W-:Y:S01]  /*1850*/  LOP3.LUT R62, R4, 0xfffffffc, RZ, 0xc0, !PT ;  /* 0xfffffffc043e7812 */ /* 0x000fe200078ec0ff */
[----:B------:R-:W-:Y:S01]  /*1860*/  UIADD3 UR43, -UR43, UR40, URZ ;  /* 0x000000282b2b7290 */ /* 0x000fe2000fffe13f */
[----:B------:R-:W-:-:S02]  /*1870*/  LEA.HI R5, R5, R60, RZ, 0x3 ;  /* 0x0000003c05057211 */ /* 0x000fc400078f18ff */
[----:B------:R-:W-:Y:S01]  /*1880*/  ISETP.NE.AND P0, PT, R14, RZ, PT ;  /* 0x000000ff0e00720c */ /* 0x000fe20003f05270 */
[----:B------:R-:W-:Y:S01]  /*1890*/  IMAD.IADD R62, R3, 0x1, -R62 ;  /* 0x00000001033e7824 */ /* 0x000fe200078e0a3e */
[----:B------:R-:W-:Y:S01]  /*18a0*/  LOP3.LUT R5, R5, 0xfffffff8, RZ, 0xc0, !PT ;  /* 0xfffffff805057812 */ /* 0x000fe200078ec0ff */
[----:B------:R-:W-:Y:S01]  /*18b0*/  USHF.L.U32 UR42, UR42, 0x3, URZ ;  /* 0x000000032a2a7899 */ /* 0x000fe2000800063f */
[----:B------:R-:W-:Y:S02]  /*18c0*/  LOP3.LUT R72, R16, 0x1, RZ, 0xfc, !PT ;  /* 0x0000000110487812 */ /* 0x000fe400078efcff */
[----:B------:R-:W-:Y:S01]  /*18d0*/  SEL R73, RZ, 0x1, P0 ;  /* 0x00000001ff497807 */ /* 0x000fe20000000000 */
[----:B------:R-:W-:Y:S01]  /*18e0*/  IMAD.IADD R60, R60, 0x1, -R5 ;  /* 0x000000013c3c7824 */ /* 0x000fe200078e0a05 */
[----:B-1----:R-:W-:Y:S01]  /*18f0*/  ULEA UR41, UR4, UR41, 0x18 ;  /* 0x0000002904297291 */ /* 0x002fe2000f8ec03f */
[----:B------:R-:W-:Y:S01]  /*1900*/  SHF.R.S32.HI R5, RZ, 0x5, R0 ;  /* 0x00000005ff057819 */ /* 0x000fe20000011400 */
[----:B------:R-:W-:-:S02]  /*1910*/  IMAD.U32 R64, RZ, RZ, UR42 ;  /* 0x0000002aff407e24 */ /* 0x000fc4000f8e00ff */
[----:B------:R-:W-:Y:S01]  /*1920*/  UIADD3 UR47, UR41, 0x1d0, URZ ;  /* 0x000001d0292f7890 */ /* 0x000fe2000fffe03f */
[--C-:B------:R-:W-:Y:S01]  /*1930*/  SHF.R.S32.HI R61, RZ, 0x1f, R60.reuse ;  /* 0x0000001fff3d7819 */ /* 0x100fe2000001143c */
[----:B------:R-:W-:Y:S01]  /*1940*/  UIADD3 UR4, UR41, 0x1c300, URZ ;  /* 0x0001c30029047890 */ /* 0x000fe2000fffe03f */
[C-C-:B------:R-:W-:Y:S01]  /*1950*/  IMAD R67, R5.reuse, -0x10, -R60.reuse ;  /* 0xfffffff005437824 */ /* 0x140fe200078e0a3c */
[----:B------:R-:W-:Y:S01]  /*1960*/  UIADD3 UR5, UR41, 0x300, URZ ;  /* 0x0000030029057890 */ /* 0x000fe2000fffe03f */
[C---:B------:R-:W-:Y:S01]  /*1970*/  LOP3.LUT R66, R64.reuse, 0x8, RZ, 0xc0, !PT ;  /* 0x0000000840427812 */ /* 0x040fe200078ec0ff */
[----:B------:R-:W-:Y:S01]  /*1980*/  USHF.R.U32.HI UR4, URZ, 0x4, UR4 ;  /* 0x000000043f047899 */ /* 0x000fe20008011604 */
[----:B------:R-:W-:Y:S01]  /*1990*/  IMAD.U32 R63, RZ, RZ, UR47 ;  /* 0x0000002fff3f7e24 */ /* 0x000fe2000f8e00ff */
[----:B------:R-:W-:Y:S01]  /*19a0*/  USHF.R.U32.HI UR5, URZ, 0x4, UR5 ;  /* 0x000000043f057899 */ /* 0x000fe20008011605 */
[----:B------:R-:W-:Y:S01]  /*19b0*/  IMAD.WIDE R60, R5, 0x10, R60 ;  /* 0x00000010053c7825 */ /* 0x000fe200078e023c */
[----:B------:R-:W-:Y:S01]  /*19c0*/  ULOP3.LUT UR4, UR4, 0x3fff, URZ, 0xc0, !UPT ;  /* 0x00003fff04047892 */ /* 0x000fe2000f8ec03f */
[----:B------:R-:W-:Y:S01]  /*19d0*/  LOP3.LUT R64, R64, 0x8, RZ, 0xc, !PT ;  /* 0x0000000840407812 */ /* 0x000fe200078e0cff */
[----:B------:R-:W-:Y:S01]  /*19e0*/  ULOP3.LUT UR5, UR5, 0x3fff, URZ, 0xc0, !UPT ;  /* 0x00003fff05057892 */ /* 0x000fe2000f8ec03f */
[----:B------:R-:W-:Y:S01]  /*19f0*/  VIADD R65, R63, UR42 ;  /* 0x0000002a3f417c36 */ /* 0x000fe20008000000 */
[----:B------:R-:W-:Y:S01]  /*1a00*/  LOP3.LUT R66, R66, 0x18, RZ, 0x3c, !PT ;  /* 0x0000001842427812 */ /* 0x000fe200078e3cff */
[----:B------:R-:W-:Y:S01]  /*1a10*/  VIADD R67, R67, UR6 ;  /* 0x0000000643437c36 */ /* 0x000fe20008000000 */
[----:B------:R-:W-:-:S02]  /*1a20*/  ULOP3.LUT UR44, UR4, 0x10000, URZ, 0xfc, !UPT ;  /* 0x00010000042c7892 */ /* 0x000fc4000f8efc3f */
[----:B------:R-:W-:-:S12]  /*1a30*/  ULOP3.LUT UR45, UR5, 0x10000, URZ, 0xfc, !UPT ;  /* 0x00010000052d7892 */ /* 0x000fd8000f8efc3f */
.L_x_103:
[----:B------:R-:W-:Y:S01]  /*1a40*/  SHF.L.U32 R0, R73, 0x1f, RZ ;  /* 0x0000001f49007819 */ /* 0x000fe200000006ff */
[----:B------:R-:W-:Y:S02]  /*1a50*/  ULDC UR4, c[0x0][0x28c] ;  /* 0x0000a30000047ab9 */ /* 0x000fe40000000800 */
[----:B------:R-:W-:Y:S01]  /*1a60*/  ISETP.LT.AND P1, PT, RZ, UR4, PT ;  /* 0x00000004ff007c0c */ /* 0x000fe2000bf21270 */
[----:B-1----:R-:W1:Y:S02]  /*1a70*/  SYNCS.PHASECHK.TRANS64.TRYWAIT P0, [R63+UR42], R0 ;  /* 0x000000003f0075a7 */ /* 0x002e64000800016a */
[----:B-1-34-:R-:W-:Y:S10]  /*1a80*/  @!P0 BRA `(.L_x_20) ;  /* 0x0000005000748947 */ /* 0x01aff40003800000 */
.L_x_149:
[----:B------:R-:W-:Y:S05]  /*1a90*/  @P1 BRA `(.L_x_21) ;  /* 0x0000000000401947 */ /* 0x000fea0003800000 */
[----:B-1----:R-:W-:Y:S01]  /*1aa0*/  MOV R0, 0x0 ;  /* 0x0000000000007802 */ /* 0x002fe20000000f00 */
[----:B------:R-:W-:Y:S01]  /*1ab0*/  ULDC.64 UR4, c[0x4][0x68] ;  /* 0x01001a0000047ab9 */ /* 0x000fe20000000a00 */
[----:B------:R-:W-:Y:S01]  /*1ac0*/  ULDC.64 UR6, c[0x4][0x8] ;  /* 0x0100020000067ab9 */ /* 0x000fe20000000a00 */
[----:B------:R-:W-:Y:S01]  /*1ad0*/  IMAD.U32 R4, RZ, RZ, UR4 ;  /* 0x00000004ff047e24 */ /* 0x000fe2000f8e00ff */
[----:B------:R1:W2:Y:S01]  /*1ae0*/  LDC.64 R14, c[0x4][R0] ;  /* 0x01000000000e7b82 */ /* 0x0002a20000000a00 */
[----:B------:R-:W-:Y:S01]  /*1af0*/  IMAD.U32 R5, RZ, RZ, UR5 ;  /* 0x00000005ff057e24 */ /* 0x000fe2000f8e00ff */
[----:B------:R-:W-:Y:S01]  /*1b00*/  ULDC.64 UR4, c[0x4][0x70] ;  /* 0x01001c0000047ab9 */ /* 0x000fe20000000a00 */
[----:B------:R-:W-:Y:S02]  /*1b10*/  IMAD.U32 R10, RZ, RZ, UR6 ;  /* 0x00000006ff0a7e24 */ /* 0x000fe4000f8e00ff */
[----:B------:R-:W-:Y:S02]  /*1b20*/  IMAD.U32 R6, RZ, RZ, UR4 ;  /* 0x00000004ff067e24 */ /* 0x000fe4000f8e00ff */
[----:B------:R-:W-:-:S02]  /*1b30*/  IMAD.U32 R7, RZ, RZ, UR5 ;  /* 0x00000005ff077e24 */ /* 0x000fc4000f8e00ff */
[----:B------:R-:W-:Y:S02]  /*1b40*/  IMAD.U32 R11, RZ, RZ, UR7 ;  /* 0x00000007ff0b7e24 */ /* 0x000fe4000f8e00ff */
[----:B------:R-:W-:Y:S02]  /*1b50*/  IMAD.MOV.U32 R8, RZ, RZ, 0x1e1 ;  /* 0x000001e1ff087424 */ /* 0x000fe400078e00ff */
[----:B0-----:R-:W-:Y:S02]  /*1b60*/  IMAD.MOV.U32 R12, RZ, RZ, 0x1 ;  /* 0x00000001ff0c7424 */ /* 0x001fe400078e00ff */
[----:B-1----:R-:W-:-:S07]  /*1b70*/  IMAD.MOV.U32 R13, RZ, RZ, RZ ;  /* 0x000000ffff0d7224 */ /* 0x002fce00078e00ff */
[----:B------:R-:W-:-:S07]  /*1b80*/  LEPC R20, `(.L_x_21) ;  /* 0x000000001014794e */ /* 0x000fce0000000000 */
[----:B--2--5:R-:W-:Y:S05]  /*1b90*/  CALL.ABS.NOINC R14 ;  /* 0x000000000e007343 */ /* 0x024fea0003c00000 */
.L_x_21:
[----:B------:R-:W-:-:S13]  /*1ba0*/  ISETP.NE.AND P0, PT, R72, 0x3, PT ;  /* 0x000000034800780c */ /* 0x000fda0003f05270 */
[----:B------:R-:W-:Y:S05]  /*1bb0*/  @!P0 BRA `(.L_x_22) ;  /* 0x0000000000048947 */ /* 0x000fea0003800000 */
[----:B------:R-:W-:Y:S01]  /*1bc0*/  BPT.TRAP 0x1 ;  /* 0x000000040000795c */ /* 0x000fe20000300000 */
.L_x_22:
[----:B------:R-:W-:Y:S02]  /*1bd0*/  IMAD.U32 R3, RZ, RZ, UR39 ;  /* 0x00000027ff037e24 */ /* 0x000fe4000f8e00ff */
[----:B-1----:R-:W-:-:S03]  /*1be0*/  IMAD.U32 R0, RZ, RZ, UR38 ;  /* 0x00000026ff007e24 */ /* 0x002fc6000f8e00ff */
[----:B------:R-:W-:Y:S02]  /*1bf0*/  LEA R3, R3, UR41, 0x3 ;  /* 0x0000002903037c11 */ /* 0x000fe4000f8e18ff */
[----:B------:R-:W-:-:S04]  /*1c00*/  SHF.L.U32 R0, R0, 0x1f, RZ ;  /* 0x0000001f00007819 */ /* 0x000fc800000006ff */
[----:B------:R1:W2:Y:S01]  /*1c10*/  SYNCS.PHASECHK.TRANS64.TRYWAIT P1, [R3+URZ], R0 ;  /* 0x00000000030075a7 */ /* 0x0002a2000802017f */
[----:B------:R-:W-:Y:S05]  /*1c20*/  @!P0 BRA `(.L_x_23) ;  /* 0x0000000000048947 */ /* 0x000fea0003800000 */
[----:B------:R-:W-:Y:S01]  /*1c30*/  BPT.TRAP 0x1 ;  /* 0x000000040000795c */ /* 0x000fe20000300000 */
.L_x_23:
[----:B--2---:R-:W-:Y:S05]  /*1c40*/  @P1 BRA `(.L_x_24) ;  /* 0x0000000000081947 */ /* 0x004fea0003800000 */
[----:B------:R-:W2:Y:S02]  /*1c50*/  SYNCS.PHASECHK.TRANS64.TRYWAIT P1, [R3+URZ], R0 ;  /* 0x00000000030075a7 */ /* 0x000ea4000802017f */
[----:B--2---:R-:W-:Y:S05]  /*1c60*/  @!P1 BRA `(.L_x_25) ;  /* 0x0000005000109947 */ /* 0x004fea0003800000 */
.L_x_24:
[----:B------:R-:W-:Y:S05]  /*1c70*/  WARPSYNC.ALL ;  /* 0x0000000000007948 */ /* 0x000fea0003800000 */
[----:B------:R-:W-:Y:S01]  /*1c80*/  ULEA UR4, UR39, UR45, 0x8 ;  /* 0x0000002d27047291 */ /* 0x000fe2000f8e403f */
[----:B------:R-:W-:Y:S01]  /*1c90*/  WARPGROUP.ARRIVE ;  /* 0x00000000000079c5 */ /* 0x000fe20000000000 */
[----:B------:R-:W-:Y:S01]  /*1ca0*/  ULEA UR6, UR39, UR44, 0x8 ;  /* 0x0000002c27067291 */ /* 0x000fe2000f8e403f */
[----:B-12---:R-:W-:Y:S01]  /*1cb0*/  IMAD.U32 R0, RZ, RZ, UR43 ;  /* 0x0000002bff007e24 */ /* 0x006fe2000f8e00ff */
[----:B------:R-:W-:Y:S01]  /*1cc0*/  UMOV UR5, 0x80000020 ;  /* 0x8000002000057882 */ /* 0x000fe20000000000 */
[----:B------:R-:W-:-:S03]  /*1cd0*/  UMOV UR7, 0x80000020 ;  /* 0x8000002000077882 */ /* 0x000fc60000000000 */
[----:B------:R-:W-:-:S03]  /*1ce0*/  ISETP.GE.AND P1, PT, R0, 0x1, PT ;  /* 0x000000010000780c */ /* 0x000fc60003f26270 */
[----:B------:R-:W-:Y:S01]  /*1cf0*/  HGMMA.64x64x16.F32 R24, gdesc[UR4], RZ, !UPT, gsb0 ;  /* 0x00e00000041879f0 */ /* 0x000fe2000c0008ff */
[----:B------:R-:W-:Y:S02]  /*1d00*/  UIADD3 UR4, UR4, 0x2, URZ ;  /* 0x0000000204047890 */ /* 0x000fe4000fffe03f */
[----:B------:R-:W-:Y:S01]  /*1d10*/  UIADD3 UR6, UR6, 0x2, URZ ;  /* 0x0000000206067890 */ /* 0x000fe2000fffe03f */
[----:B------:R-:W-:Y:S01]  /*1d20*/  UMOV UR5, 0x80000020 ;  /* 0x8000002000057882 */ /* 0x000fe20000000000 */
[----:B------:R-:W-:Y:S01]  /*1d30*/  UMOV UR7, 0x80000020 ;  /* 0x8000002000077882 */ /* 0x000fe20000000000 */
[----:B------:R-:W-:Y:S02]  /*1d40*/  WARPGROUP.DEPBAR.LE gsb0, 0x0 ;  /* 0x00008000000079c5 */ /* 0x000fe40000010000 */
[----:B------:R-:W-:-:S06]  /*1d50*/  WARPGROUP.ARRIVE ;  /* 0x00000000000079c5 */ /* 0x000fcc0000000000 */
[----:B------:R-:W-:Y:S03]  /*1d60*/  HGMMA.64x64x16.F32 R24, gdesc[UR4], R24, gsb0 ;  /* 0x00e00000041879f0 */ /* 0x000fe60008000818 */
[----:B------:R-:W-:Y:S02]  /*1d70*/  WARPGROUP.DEPBAR.LE gsb0, 0x0 ;  /* 0x00008000000079c5 */ /* 0x000fe40000010000 */
[----:B------:R-:W-:Y:S05]  /*1d80*/  @!P1 BRA `(.L_x_26) ;  /* 0x0000000000d49947 */ /* 0x000fea0003800000 */
[----:B------:R-:W-:Y:S01]  /*1d90*/  UIADD3 UR4, UR39, 0x1, URZ ;  /* 0x0000000127047890 */ /* 0x000fe2000fffe03f */
[----:B------:R-:W-:Y:S02]  /*1da0*/  IMAD.U32 R0, RZ, RZ, UR43 ;  /* 0x0000002bff007e24 */ /* 0x000fe4000f8e00ff */
[----:B------:R-:W-:Y:S01]  /*1db0*/  IMAD.U32 R3, RZ, RZ, UR39 ;  /* 0x00000027ff037e24 */ /* 0x000fe2000f8e00ff */
[----:B------:R-:W-:-:S04]  /*1dc0*/  UISETP.NE.AND UP0, UPT, UR4, 0x1c, UPT ;  /* 0x0000001c0400788c */ /* 0x000fc8000bf05270 */
[----:B------:R-:W-:Y:S02]  /*1dd0*/  USEL UR5, URZ, 0x1, UP0 ;  /* 0x000000013f057887 */ /* 0x000fe40008000000 */
[----:B------:R-:W-:Y:S02]  /*1de0*/  USEL UR8, UR4, URZ, UP0 ;  /* 0x0000003f04087287 */ /* 0x000fe40008000000 */
[----:B------:R-:W-:-:S06]  /*1df0*/  ULOP3.LUT UR5, UR38, UR5, URZ, 0x3c, !UPT ;  /* 0x0000000526057292 */ /* 0x000fcc000f8e3c3f */
[----:B------:R-:W-:-:S07]  /*1e00*/  IMAD.U32 R6, RZ, RZ, UR5 ;  /* 0x00000005ff067e24 */ /* 0x000fce000f8e00ff */
.L_x_33:
[----:B------:R-:W-:Y:S05]  /*1e10*/  @!P0 BRA `(.L_x_27) ;  /* 0x0000000000048947 */ /* 0x000fea0003800000 */
[----:B------:R-:W-:Y:S01]  /*1e20*/  BPT.TRAP 0x1 ;  /* 0x000000040000795c */ /* 0x000fe20000300000 */
.L_x_27:
[----:B------:R-:W-:Y:S01]  /*1e30*/  ULEA UR4, UR8, UR41, 0x3 ;  /* 0x0000002908047291 */ /* 0x000fe2000f8e183f */
[----:B------:R-:W-:-:S08]  /*1e40*/  SHF.L.U32 R4, R6, 0x1f, RZ ;  /* 0x0000001f06047819 */ /* 0x000fd000000006ff */
[----:B------:R1:W2:Y:S01]  /*1e50*/  SYNCS.PHASECHK.TRANS64.TRYWAIT P1, [UR4], R4 ;  /* 0x00000004ff0075a7 */ /* 0x0002a20008020144 */
[----:B------:R-:W-:Y:S05]  /*1e60*/  @!P0 BRA `(.L_x_28) ;  /* 0x0000000000048947 */ /* 0x000fea0003800000 */
[----:B------:R-:W-:Y:S01]  /*1e70*/  BPT.TRAP 0x1 ;  /* 0x000000040000795c */ /* 0x000fe20000300000 */
.L_x_28:
[----:B--2---:R-:W-:Y:S05]  /*1e80*/  @P1 BRA `(.L_x_29) ;  /* 0x0000000000081947 */ /* 0x004fea0003800000 */
[----:B------:R-:W2:Y:S02]  /*1e90*/  SYNCS.PHASECHK.TRANS64.TRYWAIT P1, [UR4], R4 ;  /* 0x00000004ff0075a7 */ /* 0x000ea40008020144 */
[----:B--2---:R-:W-:Y:S05]  /*1ea0*/  @!P1 BRA `(.L_x_30) ;  /* 0x0000004c00949947 */ /* 0x004fea0003800000 */
.L_x_29:
[----:B------:R-:W-:Y:S01]  /*1eb0*/  ULEA UR4, UR8, UR45, 0x8 ;  /* 0x0000002d08047291 */ /* 0x000fe2000f8e403f */
[----:B------:R-:W-:Y:S01]  /*1ec0*/  WARPGROUP.ARRIVE ;  /* 0x00000000000079c5 */ /* 0x000fe20000000000 */
[----:B------:R-:W-:Y:S01]  /*1ed0*/  ULEA UR6, UR8, UR44, 0x8 ;  /* 0x0000002c08067291 */ /* 0x000fe2000f8e403f */
[----:B------:R-:W-:Y:S01]  /*1ee0*/  UMOV UR5, 0x80000020 ;  /* 0x8000002000057882 */ /* 0x000fe20000000000 */
[----:B------:R-:W-:-:S07]  /*1ef0*/  UMOV UR7, 0x80000020 ;  /* 0x8000002000077882 */ /* 0x000fce0000000000 */
[----:B------:R-:W-:Y:S01]  /*1f00*/  HGMMA.64x64x16.F32 R24, gdesc[UR4], R24, gsb0 ;  /* 0x00e00000041879f0 */ /* 0x000fe20008000818 */
        /* <DEDUP_REMOVED lines=9> */
[----:B------:R-:W-:Y:S01]  /*1fa0*/  BPT.TRAP 0x1 ;  /* 0x000000040000795c */ /* 0x000fe20000300000 */
.L_x_31:
[----:B------:R-:W-:-:S13]  /*1fb0*/  ISETP.NE.AND P1, PT, R57, RZ, PT ;  /* 0x000000ff3900720c */ /* 0x000fda0003f25270 */
[----:B-12---:R-:W-:-:S05]  /*1fc0*/  @P1 LEA R4, R3, UR41, 0x3 ;  /* 0x0000002903041c11 */ /* 0x006fca000f8e18ff */
[----:B------:R-:W-:-:S05]  /*1fd0*/  @P1 VIADD R5, R4, 0xe0 ;  /* 0x000000e004051836 */ /* 0x000fca0000000000 */
[----:B------:R-:W-:-:S04]  /*1fe0*/  @P1 PRMT R5, R56, 0x654, R5 ;  /* 0x0000065438051816 */ /* 0x000fc80000000005 */
[----:B------:R1:W-:Y:S01]  /*1ff0*/  @P1 SYNCS.ARRIVE.TRANS64.RED.A1T0 RZ, [R5+URZ], RZ ;  /* 0x000000ff05ff19a7 */ /* 0x0003e2000810043f */
[----:B------:R-:W-:-:S13]  /*2000*/  ISETP.GT.U32.AND P1, PT, R16, 0x1, PT ;  /* 0x000000011000780c */ /* 0x000fda0003f24070 */
[----:B-1----:R-:W-:Y:S05]  /*2010*/  @P1 BRA `(.L_x_32) ;  /* 0x0000000000041947 */ /* 0x002fea0003800000 */
[----:B------:R-:W-:Y:S01]  /*2020*/  BPT.TRAP 0x1 ;  /* 0x000000040000795c */ /* 0x000fe20000300000 */
.L_x_32:
[----:B------:R-:W-:Y:S01]  /*2030*/  UIADD3 UR8, UR8, 0x1, URZ ;  /* 0x0000000108087890 */ /* 0x000fe2000fffe03f */
[C---:B------:R-:W-:Y:S01]  /*2040*/  ISETP.GT.AND P2, PT, R0.reuse, 0x1, PT ;  /* 0x000000010000780c */ /* 0x040fe20003f44270 */
[----:B------:R-:W-:Y:S02]  /*2050*/  VIADD R3, R3, 0x1 ;  /* 0x0000000103037836 */ /* 0x000fe40000000000 */
[----:B------:R-:W-:Y:S01]  /*2060*/  UISETP.NE.AND UP0, UPT, UR8, 0x1c, UPT ;  /* 0x0000001c0800788c */ /* 0x000fe2000bf05270 */
[----:B------:R-:W-:Y:S02]  /*2070*/  VIADD R0, R0, 0xffffffff ;  /* 0xffffffff00007836 */ /* 0x000fe40000000000 */
[C---:B------:R-:W-:Y:S01]  /*2080*/  ISETP.NE.AND P1, PT, R3.reuse, 0x1c, PT ;  /* 0x0000001c0300780c */ /* 0x040fe20003f25270 */
[----:B------:R-:W-:Y:S02]  /*2090*/  USEL UR4, URZ, 0x1, UP0 ;  /* 0x000000013f047887 */ /* 0x000fe40008000000 */
[----:B------:R-:W-:Y:S01]  /*20a0*/  USEL UR8, UR8, URZ, UP0 ;  /* 0x0000003f08087287 */ /* 0x000fe20008000000 */
[----:B------:R-:W-:-:S03]  /*20b0*/  SEL R3, R3, RZ, P1 ;  /* 0x000000ff03037207 */ /* 0x000fc60000800000 */
[----:B------:R-:W-:Y:S01]  /*20c0*/  LOP3.LUT R6, R6, UR4, RZ, 0x3c, !PT ;  /* 0x0000000406067c12 */ /* 0x000fe2000f8e3cff */
[----:B------:R-:W-:Y:S07]  /*20d0*/  @P2 BRA `(.L_x_33) ;  /* 0xfffffffc004c2947 */ /* 0x000fee000383ffff */
.L_x_26:
[----:B------:R-:W1:Y:S01]  /*20e0*/  LDC R0, c[0x0][0x28c] ;  /* 0x0000a300ff007b82 */ /* 0x000e620000000800 */
[----:B------:R2:W-:Y:S01]  /*20f0*/  SYNCS.ARRIVE.TRANS64.A1T0 RZ, [R64+UR47], RZ ;  /* 0x000000ff40ff79a7 */ /* 0x0005e2000810002f */
[----:B-1----:R-:W-:-:S13]  /*2100*/  ISETP.GE.AND P1, PT, R0, 0x1, PT ;  /* 0x000000010000780c */ /* 0x002fda0003f26270 */
[----:B--2---:R-:W-:Y:S05]  /*2110*/  @!P1 BRA `(.L_x_34) ;  /* 0x0000000000449947 */ /* 0x004fea0003800000 */
[----:B------:R-:W-:Y:S05]  /*2120*/  @!P0 BRA `(.L_x_35) ;  /* 0x0000000000048947 */ /* 0x000fea0003800000 */
[----:B------:R-:W-:Y:S01]  /*2130*/  BPT.TRAP 0x1 ;  /* 0x000000040000795c */ /* 0x000fe20000300000 */
.L_x_35:
[----:B------:R-:W-:-:S13]  /*2140*/  ISETP.NE.AND P0, PT, R57, RZ, PT ;  /* 0x000000ff3900720c */ /* 0x000fda0003f05270 */
[----:B------:R-:W-:-:S05]  /*2150*/  VOTEU.ANY UP0, P0 ;  /* 0x00000000003f7886 */ /* 0x000fca0000000100 */
[----:B------:R-:W-:-:S06]  /*2160*/  @UP0 UIADD3 UR4, UR43, UR39, URZ ;  /* 0x000000272b040290 */ /* 0x000fcc000fffe03f */
[----:B------:R-:W-:Y:S02]  /*2170*/  IMAD.U32 R4, RZ, RZ, UR4 ;  /* 0x00000004ff047e24 */ /* 0x000fe4000f8e00ff */
[----:B------:R-:W-:-:S03]  /*2180*/  IMAD.U32 R3, RZ, RZ, UR4 ;  /* 0x00000004ff037e24 */ /* 0x000fc6000f8e00ff */
[----:B------:R-:W-:-:S05]  /*2190*/  @P0 SHF.R.U32.HI R4, RZ, 0x2, R4 ;  /* 0x00000002ff040819 */ /* 0x000fca0000011604 */
[----:B------:R-:W-:-:S04]  /*21a0*/  @P0 IMAD.WIDE.U32 R4, R4, 0x24924925, RZ ;  /* 0x2492492504040825 */ /* 0x000fc800078e00ff */
[----:B------:R-:W-:-:S05]  /*21b0*/  @P0 IMAD R4, R5, -0x1c, R3 ;  /* 0xffffffe405040824 */ /* 0x000fca00078e0203 */
[----:B------:R-:W-:-:S05]  /*21c0*/  @P0 LEA R4, R4, UR41, 0x3 ;  /* 0x0000002904040c11 */ /* 0x000fca000f8e18ff */
[----:B------:R-:W-:-:S05]  /*21d0*/  @P0 VIADD R3, R4, 0xe0 ;  /* 0x000000e004030836 */ /* 0x000fca0000000000 */
[----:B------:R-:W-:-:S04]  /*21e0*/  @P0 PRMT R3, R56, 0x654, R3 ;  /* 0x0000065438030816 */ /* 0x000fc80000000003 */
[----:B------:R1:W-:Y:S01]  /*21f0*/  @P0 SYNCS.ARRIVE.TRANS64.RED.A1T0 RZ, [R3+URZ], RZ ;  /* 0x000000ff03ff09a7 */ /* 0x0003e2000810043f */
[----:B------:R-:W-:-:S13]  /*2200*/  ISETP.GT.U32.AND P0, PT, R16, 0x1, PT ;  /* 0x000000011000780c */ /* 0x000fda0003f04070 */
[----:B-1----:R-:W-:Y:S05]  /*2210*/  @P0 BRA `(.L_x_34) ;  /* 0x0000000000040947 */ /* 0x002fea0003800000 */
[----:B------:R-:W-:Y:S01]  /*2220*/  BPT.TRAP 0x1 ;  /* 0x000000040000795c */ /* 0x000fe20000300000 */
.L_x_34:
[----:B------:R-:W-:Y:S01]  /*2230*/  SHF.L.U32 R0, R73, 0x1f, RZ ;  /* 0x0000001f49007819 */ /* 0x000fe200000006ff */
[----:B------:R-:W-:Y:S01]  /*2240*/  UIADD3 UR39, UR46, UR39, URZ ;  /* 0x000000272e277290 */ /* 0x000fe2000fffe03f */
[----:B------:R-:W1:Y:S01]  /*2250*/  LDC R7, c[0x0][0x288] ;  /* 0x0000a200ff077b82 */ /* 0x000e620000000800 */
[----:B------:R-:W-:Y:S01]  /*2260*/  UISETP.GE.U32.AND UP1, UPT, UR46, 0x1c, UPT ;  /* 0x0000001c2e00788c */ /* 0x000fe2000bf26070 */
[----:B------:R-:W-:Y:S01]  /*2270*/  IMAD.SHL.U32 R8, R62, 0x2, RZ ;  /* 0x000000023e087824 */ /* 0x000fe200078e00ff */
[----:B------:R-:W-:Y:S02]  /*2280*/  UISETP.GT.U32.AND UP0, UPT, UR39, 0x1b, UPT ;  /* 0x0000001b2700788c */ /* 0x000fe4000bf04070 */
[----:B------:R-:W-:Y:S02]  /*2290*/  USHF.R.U32.HI UR4, URZ, 0x2, UR39 ;  /* 0x000000023f047899 */ /* 0x000fe40008011627 */
[----:B------:R-:W-:Y:S01]  /*22a0*/  UISETP.LT.U32.AND UP0, UPT, UR46, 0x1c, UP0 ;  /* 0x0000001c2e00788c */ /* 0x000fe20008701070 */
[----:B------:R-:W2:Y:S01]  /*22b0*/  SYNCS.PHASECHK.TRANS64.TRYWAIT P0, [R63+UR42+0x10], R0 ;  /* 0x000010003f0075a7 */ /* 0x000ea2000800016a */
[----:B------:R-:W-:Y:S01]  /*22c0*/  UIMAD.WIDE.U32 UR4, UR4, 0x24924925, URZ ;  /* 0x24924925040478a5 */ /* 0x000fe2000f8e003f */
[----:B------:R-:W-:Y:S01]  /*22d0*/  SHF.R.S32.HI R9, RZ, 0x1f, R8 ;  /* 0x0000001fff097819 */ /* 0x000fe20000011408 */
[----:B------:R-:W-:-:S02]  /*22e0*/  USEL UR6, URZ, 0x1, !UP0 ;  /* 0x000000013f067887 */ /* 0x000fc4000c000000 */
[----:B------:R-:W-:Y:S02]  /*22f0*/  UIMAD UR39, UR5, -0x1c, UR39 ;  /* 0xffffffe4052778a4 */ /* 0x000fe4000f8e0227 */
[----:B------:R-:W-:-:S04]  /*2300*/  ULOP3.LUT UR38, UR38, UR6, URZ, 0x3c, !UPT ;  /* 0x0000000626267292 */ /* 0x000fc8000f8e3c3f */
[----:B------:R-:W-:Y:S01]  /*2310*/  @UP1 ULOP3.LUT UR38, UR38, 0x1, UR5, 0x78, !UPT ;  /* 0x0000000126261892 */ /* 0x000fe2000f8e7805 */
[----:B-12---:R-:W-:Y:S11]  /*2320*/  @!P0 BRA `(.L_x_36) ;  /* 0x00000048008c8947 */ /* 0x006ff60003800000 */
.L_x_150:
[----:B-1----:R-:W-:Y:S01]  /*2330*/  IMAD.SHL.U32 R0, R19, 0x40, RZ ;  /* 0x0000004013007824 */ /* 0x002fe200078e00ff */
[----:B------:R-:W-:Y:S01]  /*2340*/  ULDC UR6, c[0x0][0x284] ;  /* 0x0000a10000067ab9 */ /* 0x000fe20000000800 */
[----:B------:R-:W-:Y:S01]  /*2350*/  IMAD.SHL.U32 R14, R22, 0x40, RZ ;  /* 0x00000040160e7824 */ /* 0x000fe200078e00ff */
[----:B------:R-:W-:Y:S01]  /*2360*/  SHF.R.S32.HI R11, RZ, 0x1f, R2 ;  /* 0x0000001fff0b7819 */ /* 0x000fe20000011402 */
[----:B------:R-:W-:Y:S01]  /*2370*/  ULDC.64 UR4, c[0x0][0x5d0] ;  /* 0x0001740000047ab9 */ /* 0x000fe20000000a00 */
[----:B------:R-:W-:Y:S01]  /*2380*/  ISETP.GE.AND P0, PT, R0, UR6, PT ;  /* 0x0000000600007c0c */ /* 0x000fe2000bf06270 */
[----:B------:R-:W-:Y:S01]  /*2390*/  IMAD.WIDE.U32 R4, R2, UR4, R8 ;  /* 0x0000000402047c25 */ /* 0x000fe2000f8e0008 */
[----:B------:R-:W-:Y:S02]  /*23a0*/  SHF.R.S32.HI R15, RZ, 0x1f, R14 ;  /* 0x0000001fff0f7819 */ /* 0x000fe4000001140e */
[C---:B------:R-:W-:Y:S01]  /*23b0*/  ISETP.GE.OR P0, PT, R14.reuse, R7, P0 ;  /* 0x000000070e00720c */ /* 0x040fe20000706670 */
[----:B------:R-:W-:Y:S01]  /*23c0*/  IMAD R3, R11, UR4, RZ ;  /* 0x000000040b037c24 */ /* 0x000fe2000f8e02ff */
[----:B------:R-:W-:-:S03]  /*23d0*/  IADD3 R4, P1, R14, R4, RZ ;  /* 0x000000040e047210 */ /* 0x000fc60007f3e0ff */
[----:B------:R-:W-:-:S05]  /*23e0*/  IMAD R3, R2, UR5, R3 ;  /* 0x0000000502037c24 */ /* 0x000fca000f8e0203 */
[----:B------:R-:W-:-:S03]  /*23f0*/  IADD3.X R5, R15, R5, R3, P1, !PT ;  /* 0x000000050f057210 */ /* 0x000fc60000ffe403 */
[----:B------:R-:W-:Y:S05]  /*2400*/  @P0 BRA `(.L_x_37) ;  /* 0x0000002000b00947 */ /* 0x000fea0003800000 */
[----:B------:R-:W1:Y:S01]  /*2410*/  LDC.64 R76, c[0x0][0x5c8] ;  /* 0x00017200ff4c7b82 */ /* 0x000e620000000a00 */
[----:B-----5:R-:W-:Y:S01]  /*2420*/  FSETP.NEU.AND P0, PT, R59, RZ, PT ;  /* 0x000000ff3b00720b */ /* 0x020fe20003f0d000 */
[----:B------:R-:W-:Y:S01]  /*2430*/  IMAD R3, R62, -0x2, R7 ;  /* 0xfffffffe3e037824 */ /* 0x000fe200078e0207 */
[----:B------:R-:W-:Y:S01]  /*2440*/  BSSY B0, `(.L_x_37) ;  /* 0x0000228000007945 */ /* 0x000fe20003800000 */
[----:B------:R-:W-:-:S04]  /*2450*/  IMAD.WIDE R68, R19, 0x40, R60 ;  /* 0x0000004013447825 */ /* 0x000fc800078e023c */
[----:B------:R-:W-:Y:S02]  /*2460*/  IMAD.IADD R3, R3, 0x1, -R14 ;  /* 0x0000000103037824 */ /* 0x000fe400078e0a0e */
[----:B------:R-:W-:-:S03]  /*2470*/  IMAD.IADD R0, R67, 0x1, -R0 ;  /* 0x0000000143007824 */ /* 0x000fc600078e0a00 */
[----:B------:R-:W-:-:S04]  /*2480*/  ISETP.GT.AND P2, PT, R3, RZ, PT ;  /* 0x000000ff0300720c */ /* 0x000fc80003f44270 */
[----:B------:R-:W-:Y:S01]  /*2490*/  ISETP.GT.AND P1, PT, R0, RZ, P2 ;  /* 0x000000ff0000720c */ /* 0x000fe20001724270 */
[-C--:B-1----:R-:W-:Y:S02]  /*24a0*/  IMAD R6, R69, R76.reuse, RZ ;  /* 0x0000004c45067224 */ /* 0x082fe400078e02ff */
[----:B------:R-:W-:-:S04]  /*24b0*/  IMAD.WIDE.U32 R70, R68, R76, R4 ;  /* 0x0000004c44467225 */ /* 0x000fc800078e0004 */
[----:B------:R-:W-:-:S04]  /*24c0*/  IMAD R5, R68, R77, R6 ;  /* 0x0000004d44057224 */ /* 0x000fc800078e0206 */
[----:B------:R-:W-:Y:S01]  /*24d0*/  IMAD.IADD R7, R71, 0x1, R5 ;  /* 0x0000000147077824 */ /* 0x000fe200078e0205 */
[----:B------:R-:W-:Y:S06]  /*24e0*/  @!P0 BRA `(.L_x_38) ;  /* 0x0000001400e48947 */ /* 0x000fec0003800000 */
[----:B------:R-:W1:Y:S01]  /*24f0*/  LDC.64 R74, c[0x0][0x5b8] ;  /* 0x00016e00ff4a7b82 */ /* 0x000e620000000a00 */
[----:B------:R-:W-:-:S07]  /*2500*/  ULDC.64 UR4, c[0x0][0x5c0] ;  /* 0x0001700000047ab9 */ /* 0x000fce0000000a00 */
[----:B------:R-:W2:Y:S08]  /*2510*/  LDC.64 R78, c[0x0][0x5b0] ;  /* 0x00016c00ff4e7b82 */ /* 0x000eb00000000a00 */
[----:B------:R-:W0:Y:S01]  /*2520*/  LDC.64 R80, c[0x0][0x5a8] ;  /* 0x00016a00ff507b82 */ /* 0x000e220000000a00 */
[-C--:B-1----:R-:W-:Y:S02]  /*2530*/  IMAD R6, R11, R74.reuse, RZ ;  /* 0x0000004a0b067224 */ /* 0x082fe400078e02ff */
[----:B------:R-:W-:-:S04]  /*2540*/  IMAD.WIDE.U32 R4, R2, R74, R8 ;  /* 0x0000004a02047225 */ /* 0x000fc800078e0008 */
[----:B------:R-:W-:Y:S01]  /*2550*/  IMAD R71, R2, R75, R6 ;  /* 0x0000004b02477224 */ /* 0x000fe200078e0206 */
[----:B------:R-:W-:Y:S01]  /*2560*/  IADD3 R10, P0, R14, R4, RZ ;  /* 0x000000040e0a7210 */ /* 0x000fe20007f1e0ff */
[----:B--2---:R-:W-:-:S03]  /*2570*/  IMAD R4, R69, R78, RZ ;  /* 0x0000004e45047224 */ /* 0x004fc600078e02ff */
[----:B------:R-:W-:Y:S01]  /*2580*/  IADD3.X R11, R15, R5, R71, P0, !PT ;  /* 0x000000050f0b7210 */ /* 0x000fe200007fe447 */
[C---:B------:R-:W-:Y:S02]  /*2590*/  IMAD R75, R68.reuse, R79, R4 ;  /* 0x0000004f444b7224 */ /* 0x040fe400078e0204 */
[----:B------:R-:W-:-:S04]  /*25a0*/  IMAD.WIDE.U32 R4, R68, R78, R10 ;  /* 0x0000004e44047225 */ /* 0x000fc800078e000a */
[----:B------:R-:W-:Y:S01]  /*25b0*/  IMAD.IADD R5, R5, 0x1, R75 ;  /* 0x0000000105057824 */ /* 0x000fe200078e024b */
[----:B0-----:R-:W-:-:S04]  /*25c0*/  LEA R12, P0, R4, R80, 0x1 ;  /* 0x00000050040c7211 */ /* 0x001fc800078008ff */
[----:B------:R-:W-:-:S05]  /*25d0*/  LEA.HI.X R13, R4, R81, R5, 0x1, P0 ;  /* 0x00000051040d7211 */ /* 0x000fca00000f0c05 */
[----:B------:R-:W2:Y:S01]  /*25e0*/  @P1 LDG.E.LTC128B.U16 R19, desc[UR36][R12.64] ;  /* 0x000000240c131981 */ /* 0x000ea2000c1e1520 */
[----:B------:R-:W-:Y:S01]  /*25f0*/  IMAD.WIDE.U32 R4, R68, R78, R14 ;  /* 0x0000004e44047225 */ /* 0x000fe200078e000e */
[----:B------:R-:W-:Y:S02]  /*2600*/  BSSY B1, `(.L_x_39) ;  /* 0x0000015000017945 */ /* 0x000fe40003800000 */
[----:B------:R-:W-:-:S04]  /*2610*/  IADD3 R20, P0, R8, R4, RZ ;  /* 0x0000000408147210 */ /* 0x000fc80007f1e0ff */
[----:B------:R-:W-:Y:S02]  /*2620*/  IADD3.X R21, R9, R75, R5, P0, !PT ;  /* 0x0000004b09157210 */ /* 0x000fe400007fe405 */
[----:B------:R-:W-:Y:S01]  /*2630*/  LEA R6, P0, R70, UR4, 0x1 ;  /* 0x0000000446067c11 */ /* 0x000fe2000f8008ff */
[----:B------:R-:W-:-:S03]  /*2640*/  IMAD.WIDE.U32 R20, R2, R74, R20 ;  /* 0x0000004a02147225 */ /* 0x000fc600078e0014 */
[----:B------:R-:W-:Y:S02]  /*2650*/  LEA.HI.X R7, R70, UR5, R7, 0x1, P0 ;  /* 0x0000000546077c11 */ /* 0x000fe400080f0c07 */
[----:B------:R-:W-:-:S04]  /*2660*/  ISETP.GT.AND P0, PT, R3, 0x1, PT ;  /* 0x000000010300780c */ /* 0x000fc80003f04270 */
[----:B------:R-:W-:Y:S01]  /*2670*/  ISETP.GT.AND P3, PT, R0, RZ, P0 ;  /* 0x000000ff0000720c */ /* 0x000fe20000764270 */
[----:B--2---:R-:W-:-:S05]  /*2680*/  HADD2.F32 R4, -RZ, R19.H0_H0 ;  /* 0x20000013ff047230 */ /* 0x004fca0000004100 */
[----:B------:R-:W-:Y:S01]  /*2690*/  FMUL R5, R4, R59 ;  /* 0x0000003b04057220 */ /* 0x000fe20000400000 */
[----:B------:R-:W-:-:S03]  /*26a0*/  LEA R4, P4, R20, R80, 0x1 ;  /* 0x0000005014047211 */ /* 0x000fc600078808ff */
[----:B------:R-:W-:-:S05]  /*26b0*/  FFMA R5, R24, R58, R5 ;  /* 0x0000003a18057223 */ /* 0x000fca0000000005 */
[----:B------:R-:W-:Y:S01]  /*26c0*/  F2FP.F16.F32.PACK_AB R12, RZ, R5 ;  /* 0x00000005ff0c723e */ /* 0x000fe200000000ff */
[----:B------:R-:W-:-:S03]  /*26d0*/  IMAD.IADD R5, R71, 0x1, R21 ;  /* 0x0000000147057824 */ /* 0x000fc600078e0215 */
[----:B------:R-:W-:Y:S01]  /*26e0*/  PRMT R13, R12, 0x7610, R13 ;  /* 0x000076100c0d7816 */ /* 0x000fe2000000000d */
[----:B------:R-:W-:Y:S01]  /*26f0*/  IMAD.SHL.U32 R12, R78, 0x8, RZ ;  /* 0x000000084e0c7824 */ /* 0x000fe200078e00ff */
[----:B------:R-:W-:-:S03]  /*2700*/  LEA.HI.X R5, R20, R81, R5, 0x1, P4 ;  /* 0x0000005114057211 */ /* 0x000fc600020f0c05 */
[----:B------:R0:W-:Y:S02]  /*2710*/  @P1 STG.E.U16 desc[UR36][R6.64], R13 ;  /* 0x0000000d06001986 */ /* 0x0001e4000c101524 */
[----:B0-----:R-:W-:Y:S01]  /*2720*/  SHF.L.U64.HI R13, R78, 0x3, R79 ;  /* 0x000000034e0d7819 */ /* 0x001fe2000001024f */
[----:B------:R-:W-:Y:S06]  /*2730*/  @!P3 BRA `(.L_x_40) ;  /* 0x000000000004b947 */ /* 0x000fec0003800000 */
[----:B------:R0:W5:Y:S02]  /*2740*/  LDG.E.LTC128B.U16 R19, desc[UR36][R4.64+0x2] ;  /* 0x0000022404137981 */ /* 0x000164000c1e1520 */
.L_x_40:
[----:B------:R-:W-:Y:S05]  /*2750*/  BSYNC B1 ;  /* 0x0000000000017941 */ /* 0x000fea0003800000 */
.L_x_39:
[----:B-----5:R-:W-:Y:S01]  /*2760*/  HADD2.F32 R20, -RZ, R19.H0_H0 ;  /* 0x20000013ff147230 */ /* 0x020fe20000004100 */
[----:B------:R-:W-:Y:S01]  /*2770*/  ISETP.GT.AND P2, PT, R0, 0x8, P2 ;  /* 0x000000080000780c */ /* 0x000fe20001744270 */
[----:B------:R-:W-:-:S04]  /*2780*/  IMAD.WIDE.U32 R68, R68, R78, R12 ;  /* 0x0000004e44447225 */ /* 0x000fc800078e000c */
[----:B------:R-:W-:Y:S01]  /*2790*/  FMUL R20, R20, R59 ;  /* 0x0000003b14147220 */ /* 0x000fe20000400000 */
[----:B------:R-:W-:Y:S01]  /*27a0*/  IMAD.IADD R75, R75, 0x1, R69 ;  /* 0x000000014b4b7824 */ /* 0x000fe200078e0245 */
[----:B------:R-:W-:Y:S02]  /*27b0*/  IADD3 R10, P1, R10, R68, RZ ;  /* 0x000000440a0a7210 */ /* 0x000fe40007f3e0ff */
[----:B------:R-:W-:-:S03]  /*27c0*/  FFMA R20, R25, R58, R20 ;  /* 0x0000003a19147223 */ /* 0x000fc60000000014 */
[----:B------:R-:W-:Y:S01]  /*27d0*/  IMAD.X R11, R75, 0x1, R11, P1 ;  /* 0x000000014b0b7824 */ /* 0x000fe200008e060b */
[C---:B------:R-:W-:Y:S02]  /*27e0*/  LEA R12, P1, R10.reuse, R80, 0x1 ;  /* 0x000000500a0c7211 */ /* 0x040fe400078208ff */
[----:B------:R-:W-:Y:S02]  /*27f0*/  F2FP.F16.F32.PACK_AB R20, RZ, R20 ;  /* 0x00000014ff14723e */ /* 0x000fe400000000ff */
[----:B------:R-:W-:-:S03]  /*2800*/  LEA.HI.X R13, R10, R81, R11, 0x1, P1 ;  /* 0x000000510a0d7211 */ /* 0x000fc600008f0c0b */
[----:B------:R1:W-:Y:S04]  /*2810*/  @P3 STG.E.U16 desc[UR36][R6.64+0x2], R20 ;  /* 0x0000021406003986 */ /* 0x0003e8000c101524 */
[----:B------:R-:W2:Y:S01]  /*2820*/  @P2 LDG.E.LTC128B.U16 R19, desc[UR36][R12.64] ;  /* 0x000000240c132981 */ /* 0x000ea2000c1e1520 */
[----:B------:R-:W-:Y:S01]  /*2830*/  IADD3 R14, P1, P3, R8, R68, R14 ;  /* 0x00000044080e7210 */ /* 0x000fe20007b3e00e */
[----:B------:R-:W-:Y:S01]  /*2840*/  BSSY B1, `(.L_x_41) ;  /* 0x0000011000017945 */ /* 0x000fe20003800000 */
[C---:B------:R-:W-:Y:S02]  /*2850*/  SHF.L.U64.HI R11, R76.reuse, 0x4, R77 ;  /* 0x000000044c0b7819 */ /* 0x040fe4000001024d */
[----:B------:R-:W-:Y:S02]  /*2860*/  IADD3.X R15, R9, R75, R15, P1, P3 ;  /* 0x0000004b090f7210 */ /* 0x000fe40000fe640f */
[----:B------:R-:W-:-:S02]  /*2870*/  LEA R10, P1, R76, R6, 0x4 ;  /* 0x000000064c0a7211 */ /* 0x000fc400078220ff */
[----:B------:R-:W-:Y:S01]  /*2880*/  ISETP.GT.AND P0, PT, R0, 0x8, P0 ;  /* 0x000000080000780c */ /* 0x000fe20000704270 */
[----:B------:R-:W-:-:S04]  /*2890*/  IMAD.WIDE.U32 R14, R2, R74, R14 ;  /* 0x0000004a020e7225 */ /* 0x000fc800078e000e */
[----:B------:R-:W-:Y:S02]  /*28a0*/  IMAD.X R11, R11, 0x1, R7, P1 ;  /* 0x000000010b0b7824 */ /* 0x000fe400008e0607 */
[----:B------:R-:W-:Y:S02]  /*28b0*/  IMAD.IADD R2, R71, 0x1, R15 ;  /* 0x0000000147027824 */ /* 0x000fe400078e020f */
[----:B--2---:R-:W-:-:S05]  /*28c0*/  HADD2.F32 R8, -RZ, R19.H0_H0 ;  /* 0x20000013ff087230 */ /* 0x004fca0000004100 */
[----:B------:R-:W-:Y:S01]  /*28d0*/  FMUL R9, R8, R59 ;  /* 0x0000003b08097220 */ /* 0x000fe20000400000 */
[----:B------:R-:W-:-:S03]  /*28e0*/  LEA R8, P3, R14, R80, 0x1 ;  /* 0x000000500e087211 */ /* 0x000fc600078608ff */
[----:B------:R-:W-:-:S05]  /*28f0*/  FFMA R9, R26, R58, R9 ;  /* 0x0000003a1a097223 */ /* 0x000fca0000000009 */
[----:B------:R-:W-:Y:S02]  /*2900*/  F2FP.F16.F32.PACK_AB R12, RZ, R9 ;  /* 0x00000009ff0c723e */ /* 0x000fe400000000ff */
[----:B------:R-:W-:-:S03]  /*2910*/  LEA.HI.X R9, R14, R81, R2, 0x1, P3 ;  /* 0x000000510e097211 */ /* 0x000fc600018f0c02 */
[----:B------:R1:W-:Y:S01]  /*2920*/  @P2 STG.E.U16 desc[UR36][R10.64], R12 ;  /* 0x0000000c0a002986 */ /* 0x0003e2000c101524 */
[----:B------:R-:W-:Y:S05]  /*2930*/  @!P0 BRA `(.L_x_42) ;  /* 0x0000000000048947 */ /* 0x000fea0003800000 */
[----:B------:R2:W5:Y:S02]  /*2940*/  LDG.E.LTC128B.U16 R19, desc[UR36][R8.64+0x2] ;  /* 0x0000022408137981 */ /* 0x000564000c1e1520 */
.L_x_42:
[----:B------:R-:W-:Y:S05]  /*2950*/  BSYNC B1 ;  /* 0x0000000000017941 */ /* 0x000fea0003800000 */
.L_x_41:
[----:B-----5:R-:W-:Y:S01]  /*2960*/  HADD2.F32 R2, -RZ, R19.H0_H0 ;  /* 0x20000013ff027230 */ /* 0x020fe20000004100 */
[----:B------:R-:W-:Y:S01]  /*2970*/  ISETP.GT.AND P1, PT, R3, 0x8, PT ;  /* 0x000000080300780c */ /* 0x000fe20003f24270 */
[----:B------:R-:W-:Y:S03]  /*2980*/  BSSY B1, `(.L_x_43) ;  /* 0x0000008000017945 */ /* 0x000fe60003800000 */
[----:B------:R-:W-:Y:S01]  /*2990*/  FMUL R2, R2, R59 ;  /* 0x0000003b02027220 */ /* 0x000fe20000400000 */
[----:B------:R-:W-:-:S03]  /*29a0*/  ISETP.GT.AND P2, PT, R0, RZ, P1 ;  /* 0x000000ff0000720c */ /* 0x000fc60000f44270 */
[----:B------:R-:W-:-:S05]  /*29b0*/  FFMA R2, R27, R58, R2 ;  /* 0x0000003a1b027223 */ /* 0x000fca0000000002 */
[----:B------:R-:W-:-:S05]  /*29c0*/  F2FP.F16.F32.PACK_AB R2, RZ, R2 ;  /* 0x00000002ff02723e */ /* 0x000fca00000000ff */
[----:B------:R3:W-:Y:S01]  /*29d0*/  @P0 STG.E.U16 desc[UR36][R10.64+0x2], R2 ;  /* 0x000002020a000986 */ /* 0x0007e2000c101524 */
[----:B------:R-:W-:Y:S05]  /*29e0*/  @!P2 BRA `(.L_x_44) ;  /* 0x000000000004a947 */ /* 0x000fea0003800000 */
[----:B------:R4:W5:Y:S02]  /*29f0*/  LDG.E.LTC128B.U16 R19, desc[UR36][R4.64+0x10] ;  /* 0x0000102404137981 */ /* 0x000964000c1e1520 */
.L_x_44:
[----:B------:R-:W-:Y:S05]  /*2a00*/  BSYNC B1 ;  /* 0x0000000000017941 */ /* 0x000fea0003800000 */
.L_x_43:
[----:B---3-5:R-:W-:Y:S01]  /*2a10*/  HADD2.F32 R2, -RZ, R19.H0_H0 ;  /* 0x20000013ff027230 */ /* 0x028fe20000004100 */
        /* <DEDUP_REMOVED lines=9> */
.L_x_46:
[----:B------:R-:W-:Y:S05]  /*2ab0*/  BSYNC B1 ;  /* 0x0000000000017941 */ /* 0x000fea0003800000 */
.L_x_45:
[----:B-----5:R-:W-:Y:S01]  /*2ac0*/  HADD2.F32 R2, -RZ, R19.H0_H0 ;  /* 0x20000013ff027230 */ /* 0x020fe20000004100 */
[----:B------:R-:W-:Y:S01]  /*2ad0*/  ISETP.GT.AND P1, PT, R0, 0x8, P1 ;  /* 0x000000080000780c */ /* 0x000fe20000f24270 */
[----:B------:R-:W-:Y:S03]  /*2ae0*/  BSSY B1, `(.L_x_47) ;  /* 0x0000007000017945 */ /* 0x000fe60003800000 */
[----:B------:R-:W-:-:S04]  /*2af0*/  FMUL R2, R2, R59 ;  /* 0x0000003b02027220 */ /* 0x000fc80000400000 */
[----:B------:R-:W-:-:S05]  /*2b00*/  FFMA R2, R29, R58, R2 ;  /* 0x0000003a1d027223 */ /* 0x000fca0000000002 */
[----:B------:R-:W-:-:S05]  /*2b10*/  F2FP.F16.F32.PACK_AB R2, RZ, R2 ;  /* 0x00000002ff02723e */ /* 0x000fca00000000ff */
[----:B------:R0:W-:Y:S01]  /*2b20*/  @P3 STG.E.U16 desc[UR36][R6.64+0x12], R2 ;  /* 0x0000120206003986 */ /* 0x0001e2000c101524 */
[----:B------:R-:W-:Y:S05]  /*2b30*/  @!P1 BRA `(.L_x_48) ;  /* 0x0000000000049947 */ /* 0x000fea0003800000 */
[----:B------:R0:W5:Y:S02]  /*2b40*/  LDG.E.LTC128B.U16 R19, desc[UR36][R8.64+0x10] ;  /* 0x0000102408137981 */ /* 0x000164000c1e1520 */
.L_x_48:
[----:B------:R-:W-:Y:S05]  /*2b50*/  BSYNC B1 ;  /* 0x0000000000017941 */ /* 0x000fea0003800000 */
.L_x_47:
[----:B0----5:R-:W-:Y:S01]  /*2b60*/  HADD2.F32 R2, -RZ, R19.H0_H0 ;  /* 0x20000013ff027230 */ /* 0x021fe20000004100 */
[----:B------:R-:W-:Y:S01]  /*2b70*/  ISETP.GT.AND P0, PT, R0, 0x8, P0 ;  /* 0x000000080000780c */ /* 0x000fe20000704270 */
[----:B------:R-:W-:Y:S03]  /*2b80*/  BSSY B1, `(.L_x_49) ;  /* 0x0000007000017945 */ /* 0x000fe60003800000 */
[----:B---3--:R-:W-:-:S04]  /*2b90*/  FMUL R13, R2, R59 ;  /* 0x0000003b020d7220 */ /* 0x008fc80000400000 */
[----:B------:R-:W-:-:S05]  /*2ba0*/  FFMA R13, R30, R58, R13 ;  /* 0x0000003a1e0d7223 */ /* 0x000fca000000000d */
[----:B------:R-:W-:-:S05]  /*2bb0*/  F2FP.F16.F32.PACK_AB R13, RZ, R13 ;  /* 0x0000000dff0d723e */ /* 0x000fca00000000ff */
[----:B------:R0:W-:Y:S01]  /*2bc0*/  @P1 STG.E.U16 desc[UR36][R10.64+0x10], R13 ;  /* 0x0000100d0a001986 */ /* 0x0001e2000c101524 */
[----:B------:R-:W-:Y:S05]  /*2bd0*/  @!P0 BRA `(.L_x_50) ;  /* 0x0000000000048947 */ /* 0x000fea0003800000 */
[----:B------:R3:W5:Y:S02]  /*2be0*/  LDG.E.LTC128B.U16 R19, desc[UR36][R8.64+0x12] ;  /* 0x0000122408137981 */ /* 0x000764000c1e1520 */
.L_x_50:
[----:B------:R-:W-:Y:S05]  /*2bf0*/  BSYNC B1 ;  /* 0x0000000000017941 */ /* 0x000fea0003800000 */
.L_x_49:
        /* <DEDUP_REMOVED lines=10> */
.L_x_52:
[----:B------:R-:W-:Y:S05]  /*2ca0*/  BSYNC B1 ;  /* 0x0000000000017941 */ /* 0x000fea0003800000 */
.L_x_51:
[----:B0----5:R-:W-:Y:S01]  /*2cb0*/  HADD2.F32 R2, -RZ, R19.H0_H0 ;  /* 0x20000013ff027230 */ /* 0x021fe20000004100 */
        /* <DEDUP_REMOVED lines=9> */
.L_x_54:
[----:B------:R-:W-:Y:S05]  /*2d50*/  BSYNC B1 ;  /* 0x0000000000017941 */ /* 0x000fea0003800000 */
.L_x_53:
        /* <DEDUP_REMOVED lines=9> */
.L_x_56:
[----:B------:R-:W-:Y:S05]  /*2df0*/  BSYNC B1 ;  /* 0x0000000000017941 */ /* 0x000fea0003800000 */
.L_x_55:
[----:B0----5:R-:W-:Y:S01]  /*2e00*/  HADD2.F32 R2, -RZ, R19.H0_H0 ;  /* 0x20000013ff027230 */ /* 0x021fe20000004100 */
        /* <DEDUP_REMOVED lines=8> */
.L_x_58:
[----:B------:R-:W-:Y:S05]  /*2e90*/  BSYNC B1 ;  /* 0x0000000000017941 */ /* 0x000fea0003800000 */
.L_x_57:
        /* <DEDUP_REMOVED lines=10> */
.L_x_60:
[----:B------:R-:W-:Y:S05]  /*2f40*/  BSYNC B1 ;  /* 0x0000000000017941 */ /* 0x000fea0003800000 */
.L_x_59:
        /* <DEDUP_REMOVED lines=10> */
.L_x_62:
[----:B------:R-:W-:Y:S05]  /*2ff0*/  BSYNC B1 ;  /* 0x0000000000017941 */ /* 0x000fea0003800000 */
.L_x_61:
        /* <DEDUP_REMOVED lines=9> */
.L_x_64:
[----:B------:R-:W-:Y:S05]  /*3090*/  BSYNC B1 ;  /* 0x0000000000017941 */ /* 0x000fea0003800000 */
.L_x_63:
        /* <DEDUP_REMOVED lines=9> */
.L_x_66:
[----:B------:R-:W-:Y:S05]  /*3130*/  BSYNC B1 ;  /* 0x0000000000017941 */ /* 0x000fea0003800000 */
.L_x_65:
        /* <DEDUP_REMOVED lines=10> */
.L_x_68:
[----:B------:R-:W-:Y:S05]  /*31e0*/  BSYNC B1 ;  /* 0x0000000000017941 */ /* 0x000fea0003800000 */
.L_x_67:
        /* <DEDUP_REMOVED lines=10> */
.L_x_70:
[----:B------:R-:W-:Y:S05]  /*3290*/  BSYNC B1 ;  /* 0x0000000000017941 */ /* 0x000fea0003800000 */
.L_x_69:
        /* <DEDUP_REMOVED lines=9> */
.L_x_72:
[----:B------:R-:W-:Y:S05]  /*3330*/  BSYNC B1 ;  /* 0x0000000000017941 */ /* 0x000fea0003800000 */
.L_x_71:
        /* <DEDUP_REMOVED lines=9> */
.L_x_74:
[----:B------:R-:W-:Y:S05]  /*33d0*/  BSYNC B1 ;  /* 0x0000000000017941 */ /* 0x000fea0003800000 */
.L_x_73:
        /* <DEDUP_REMOVED lines=10> */
.L_x_76:
[----:B------:R-:W-:Y:S05]  /*3480*/  BSYNC B1 ;  /* 0x0000000000017941 */ /* 0x000fea0003800000 */
.L_x_75:
        /* <DEDUP_REMOVED lines=10> */
.L_x_78:
[----:B------:R-:W-:Y:S05]  /*3530*/  BSYNC B1 ;  /* 0x0000000000017941 */ /* 0x000fea0003800000 */
.L_x_77:
        /* <DEDUP_REMOVED lines=9> */
.L_x_80:
[----:B------:R-:W-:Y:S05]  /*35d0*/  BSYNC B1 ;  /* 0x0000000000017941 */ /* 0x000fea0003800000 */
.L_x_79:
        /* <DEDUP_REMOVED lines=9> */
.L_x_82:
[----:B------:R-:W-:Y:S05]  /*3670*/  BSYNC B1 ;  /* 0x0000000000017941 */ /* 0x000fea0003800000 */
.L_x_81:
        /* <DEDUP_REMOVED lines=10> */
.L_x_84:
[----:B------:R-:W-:Y:S05]  /*3720*/  BSYNC B1 ;  /* 0x0000000000017941 */ /* 0x000fea0003800000 */
.L_x_83:
        /* <DEDUP_REMOVED lines=10> */
.L_x_86:
[----:B------:R-:W-:Y:S05]  /*37d0*/  BSYNC B1 ;  /* 0x0000000000017941 */ /* 0x000fea0003800000 */
.L_x_85:
        /* <DEDUP_REMOVED lines=9> */
.L_x_88:
[----:B------:R-:W-:Y:S05]  /*3870*/  BSYNC B1 ;  /* 0x0000000000017941 */ /* 0x000fea0003800000 */
.L_x_87:
        /* <DEDUP_REMOVED lines=9> */
.L_x_90:
[----:B------:R-:W-:Y:S05]  /*3910*/  BSYNC B1 ;  /* 0x0000000000017941 */ /* 0x000fea0003800000 */
.L_x_89:
        /* <DEDUP_REMOVED lines=10> */
.L_x_92:
[----:B------:R-:W-:Y:S05]  /*39c0*/  BSYNC B1 ;  /* 0x0000000000017941 */ /* 0x000fea0003800000 */
.L_x_91:
[----:B0----5:R-:W-:Y:S01]  /*39d0*/  HADD2.F32 R2, -RZ, R19.H0_H0 ;  /* 0x20000013ff027230 */ /* 0x021fe20000004100 */
[----:B------:R-:W-:Y:S01]  /*39e0*/  ISETP.GT.AND P0, PT, R3, 0x39, PT ;  /* 0x000000390300780c */ /* 0x000fe20003f04270 */
[----:B------:R-:W-:Y:S01]  /*39f0*/  @P2 IMAD.MOV.U32 R3, RZ, RZ, R7 ;  /* 0x000000ffff032224 */ /* 0x000fe200078e0007 */
[----:B------:R-:W-:Y:S02]  /*3a00*/  BSSY B1, `(.L_x_93) ;  /* 0x0000009000017945 */ /* 0x000fe40003800000 */
[----:B------:R-:W-:Y:S01]  /*3a10*/  FMUL R13, R2, R59 ;  /* 0x0000003b020d7220 */ /* 0x000fe20000400000 */
[----:B------:R-:W-:Y:S01]  /*3a20*/  @P2 IMAD.MOV.U32 R2, RZ, RZ, R6 ;  /* 0x000000ffff022224 */ /* 0x000fe200078e0006 */
[----:B------:R-:W-:Y:S02]  /*3a30*/  ISETP.GT.AND P3, PT, R0, RZ, P0 ;  /* 0x000000ff0000720c */ /* 0x000fe40000764270 */
[----:B------:R-:W-:-:S05]  /*3a40*/  FFMA R13, R52, R58, R13 ;  /* 0x0000003a340d7223 */ /* 0x000fca000000000d */
[----:B------:R-:W-:-:S05]  /*3a50*/  F2FP.F16.F32.PACK_AB R13, RZ, R13 ;  /* 0x0000000dff0d723e */ /* 0x000fca00000000ff */
[----:B------:R0:W-:Y:S01]  /*3a60*/  @P2 STG.E.U16 desc[UR36][R2.64+0x70], R13 ;  /* 0x0000700d02002986 */ /* 0x0001e2000c101524 */
[----:B------:R-:W-:Y:S05]  /*3a70*/  @!P3 BRA `(.L_x_94) ;  /* 0x000000000004b947 */ /* 0x000fea0003800000 */
[----:B------:R0:W5:Y:S02]  /*3a80*/  LDG.E.LTC128B.U16 R19, desc[UR36][R4.64+0x72] ;  /* 0x0000722404137981 */ /* 0x000164000c1e1520 */
.L_x_94:
[----:B------:R-:W-:Y:S05]  /*3a90*/  BSYNC B1 ;  /* 0x0000000000017941 */ /* 0x000fea0003800000 */
.L_x_93:
        /* <DEDUP_REMOVED lines=9> */
.L_x_96:
[----:B------:R-:W-:Y:S05]  /*3b30*/  BSYNC B1 ;  /* 0x0000000000017941 */ /* 0x000fea0003800000 */
.L_x_95:
[----:B0----5:R-:W-:Y:S01]  /*3b40*/  HADD2.F32 R2, -RZ, R19.H0_H0 ;  /* 0x20000013ff027230 */ /* 0x021fe20000004100 */
[----:B------:R-:W-:Y:S01]  /*3b50*/  ISETP.GT.AND P0, PT, R0, 0x8, P0 ;  /* 0x000000080000780c */ /* 0x000fe20000704270 */
[----:B------:R-:W-:Y:S03]  /*3b60*/  BSSY B1, `(.L_x_97) ;  /* 0x000000a000017945 */ /* 0x000fe60003800000 */
[----:B------:R-:W-:Y:S01]  /*3b70*/  FMUL R3, R2, R59 ;  /* 0x0000003b02037220 */ /* 0x000fe20000400000 */
[----:B------:R-:W-:-:S03]  /*3b80*/  @P1 IMAD.MOV.U32 R2, RZ, RZ, R10 ;  /* 0x000000ffff021224 */ /* 0x000fc600078e000a */
[----:B------:R-:W-:-:S05]  /*3b90*/  FFMA R3, R54, R58, R3 ;  /* 0x0000003a36037223 */ /* 0x000fca0000000003 */
[----:B------:R-:W-:-:S04]  /*3ba0*/  F2FP.F16.F32.PACK_AB R3, RZ, R3 ;  /* 0x00000003ff03723e */ /* 0x000fc800000000ff */
[----:B----4-:R-:W-:Y:S01]  /*3bb0*/  PRMT R4, R3, 0x7610, R4 ;  /* 0x0000761003047816 */ /* 0x010fe20000000004 */
[----:B------:R-:W-:-:S05]  /*3bc0*/  @P1 IMAD.MOV.U32 R3, RZ, RZ, R11 ;  /* 0x000000ffff031224 */ /* 0x000fca00078e000b */
[----:B------:R0:W-:Y:S01]  /*3bd0*/  @P1 STG.E.U16 desc[UR36][R2.64+0x70], R4 ;  /* 0x0000700402001986 */ /* 0x0001e2000c101524 */
[----:B------:R-:W-:Y:S05]  /*3be0*/  @!P0 BRA `(.L_x_98) ;  /* 0x0000000000048947 */ /* 0x000fea0003800000 */
[----:B------:R4:W5:Y:S02]  /*3bf0*/  LDG.E.LTC128B.U16 R19, desc[UR36][R8.64+0x72] ;  /* 0x0000722408137981 */ /* 0x000964000c1e1520 */
.L_x_98:
[----:B------:R-:W-:Y:S05]  /*3c00*/  BSYNC B1 ;  /* 0x0000000000017941 */ /* 0x000fea0003800000 */
.L_x_97:
[----:B------:R-:W-:Y:S05]  /*3c10*/  @!P0 BRA `(.L_x_99) ;  /* 0x0000000800a88947 */ /* 0x000fea0003800000 */
[----:B-----5:R-:W-:-:S05]  /*3c20*/  HADD2.F32 R0, -RZ, R19.H0_H0 ;  /* 0x20000013ff007230 */ /* 0x020fca0000004100 */
[----:B------:R-:W-:-:S04]  /*3c30*/  FMUL R0, R0, R59 ;  /* 0x0000003b00007220 */ /* 0x000fc80000400000 */
[----:B------:R-:W-:-:S05]  /*3c40*/  FFMA R0, R55, R58, R0 ;  /* 0x0000003a37007223 */ /* 0x000fca0000000000 */
[----:B------:R-:W-:-:S05]  /*3c50*/  F2FP.F16.F32.PACK_AB R0, RZ, R0 ;  /* 0x00000000ff00723e */ /* 0x000fca00000000ff */
[----:B------:R0:W-:Y:S01]  /*3c60*/  STG.E.U16 desc[UR36][R10.64+0x72], R0 ;  /* 0x000072000a007986 */ /* 0x0001e2000c101524 */
[----:B------:R-:W-:Y:S05]  /*3c70*/  BRA `(.L_x_99) ;  /* 0x0000000800907947 */ /* 0x000fea0003800000 */
.L_x_38:
[----:B------:R-:W-:Y:S01]  /*3c80*/  ISETP.GT.AND P0, PT, R3, 0x1, PT ;  /* 0x000000010300780c */ /* 0x000fe20003f04270 */
[----:B------:R-:W-:Y:S01]  /*3c90*/  ULDC.64 UR4, c[0x0][0x5c0] ;  /* 0x0001700000047ab9 */ /* 0x000fe20000000a00 */
[-C--:B------:R-:W-:Y:S01]  /*3ca0*/  FMUL R24, R24, R58.reuse ;  /* 0x0000003a18187220 */ /* 0x080fe20000400000 */
[-C--:B------:R-:W-:Y:S01]  /*3cb0*/  FMUL R25, R25, R58.reuse ;  /* 0x0000003a19197220 */ /* 0x080fe20000400000 */
[----:B------:R-:W-:Y:S01]  /*3cc0*/  ISETP.GT.AND P3, PT, R0, RZ, P0 ;  /* 0x000000ff0000720c */ /* 0x000fe20000764270 */
[-C--:B------:R-:W-:Y:S01]  /*3cd0*/  FMUL R26, R26, R58.reuse ;  /* 0x0000003a1a1a7220 */ /* 0x080fe20000400000 */
[----:B------:R-:W-:Y:S01]  /*3ce0*/  LEA R4, P4, R70, UR4, 0x1 ;  /* 0x0000000446047c11 */ /* 0x000fe2000f8808ff */
[----:B------:R-:W-:Y:S01]  /*3cf0*/  FMUL R27, R27, R58 ;  /* 0x0000003a1b1b7220 */ /* 0x000fe20000400000 */
[----:B------:R-:W-:Y:S01]  /*3d00*/  F2FP.F16.F32.PACK_AB R24, RZ, R24 ;  /* 0x00000018ff18723e */ /* 0x000fe200000000ff */
[-C--:B------:R-:W-:Y:S01]  /*3d10*/  FMUL R28, R28, R58.reuse ;  /* 0x0000003a1c1c7220 */ /* 0x080fe20000400000 */
[----:B------:R-:W-:Y:S01]  /*3d20*/  LEA.HI.X R5, R70, UR5, R7, 0x1, P4 ;  /* 0x0000000546057c11 */ /* 0x000fe2000a0f0c07 */
[-C--:B------:R-:W-:Y:S01]  /*3d30*/  FMUL R29, R29, R58.reuse ;  /* 0x0000003a1d1d7220 */ /* 0x080fe20000400000 */
[----:B------:R-:W-:Y:S01]  /*3d40*/  F2FP.F16.F32.PACK_AB R25, RZ, R25 ;  /* 0x00000019ff19723e */ /* 0x000fe200000000ff */
[-C--:B------:R-:W-:Y:S01]  /*3d50*/  FMUL R30, R30, R58.reuse ;  /* 0x0000003a1e1e7220 */ /* 0x080fe20000400000 */
[----:B------:R-:W-:Y:S01]  /*3d60*/  SHF.L.U64.HI R77, R76, 0x4, R77 ;  /* 0x000000044c4d7819 */ /* 0x000fe2000001024d */
[----:B------:R-:W-:Y:S01]  /*3d70*/  @P1 STG.E.U16 desc[UR36][R4.64], R24 ;  /* 0x0000001804001986 */ /* 0x000fe2000c101524 */
[----:B------:R-:W-:Y:S01]  /*3d80*/  ISETP.GT.AND P1, PT, R3, 0x8, PT ;  /* 0x000000080300780c */ /* 0x000fe20003f24270 */
[----:B------:R-:W-:Y:S01]  /*3d90*/  FMUL R31, R31, R58 ;  /* 0x0000003a1f1f7220 */ /* 0x000fe20000400000 */
[----:B------:R-:W-:Y:S01]  /*3da0*/  ISETP.GT.AND P4, PT, R0, 0x8, P0 ;  /* 0x000000080000780c */ /* 0x000fe20000784270 */
[----:B------:R-:W-:Y:S01]  /*3db0*/  @P3 STG.E.U16 desc[UR36][R4.64+0x2], R25 ;  /* 0x0000021904003986 */ /* 0x000fe2000c101524 */
[----:B------:R-:W-:Y:S01]  /*3dc0*/  LEA R6, P3, R76, R4, 0x4 ;  /* 0x000000044c067211 */ /* 0x000fe200078620ff */
[-C--:B------:R-:W-:Y:S01]  /*3dd0*/  FMUL R32, R32, R58.reuse ;  /* 0x0000003a20207220 */ /* 0x080fe20000400000 */
[C---:B------:R-:W-:Y:S01]  /*3de0*/  ISETP.GT.AND P2, PT, R0.reuse, 0x8, P2 ;  /* 0x000000080000780c */ /* 0x040fe20001744270 */
[-C--:B------:R-:W-:Y:S01]  /*3df0*/  FMUL R33, R33, R58.reuse ;  /* 0x0000003a21217220 */ /* 0x080fe20000400000 */
[----:B------:R-:W-:Y:S01]  /*3e00*/  ISETP.GT.AND P0, PT, R3, 0x9, PT ;  /* 0x000000090300780c */ /* 0x000fe20003f04270 */
[----:B------:R-:W-:Y:S01]  /*3e10*/  IMAD.X R7, R77, 0x1, R5, P3 ;  /* 0x000000014d077824 */ /* 0x000fe200018e0605 */
[----:B------:R-:W-:Y:S01]  /*3e20*/  ISETP.GT.AND P5, PT, R0, RZ, P1 ;  /* 0x000000ff0000720c */ /* 0x000fe20000fa4270 */
[-C--:B------:R-:W-:Y:S01]  /*3e30*/  FMUL R34, R34, R58.reuse ;  /* 0x0000003a22227220 */ /* 0x080fe20000400000 */
[----:B------:R-:W-:Y:S01]  /*3e40*/  ISETP.GT.AND P3, PT, R0, RZ, P0 ;  /* 0x000000ff0000720c */ /* 0x000fe20000764270 */
[----:B------:R-:W-:Y:S01]  /*3e50*/  FMUL R35, R35, R58 ;  /* 0x0000003a23237220 */ /* 0x000fe20000400000 */
[----:B------:R-:W-:Y:S01]  /*3e60*/  F2FP.F16.F32.PACK_AB R26, RZ, R26 ;  /* 0x0000001aff1a723e */ /* 0x000fe200000000ff */
[-C--:B------:R-:W-:Y:S01]  /*3e70*/  FMUL R36, R36, R58.reuse ;  /* 0x0000003a24247220 */ /* 0x080fe20000400000 */
[----:B------:R-:W-:Y:S01]  /*3e80*/  F2FP.F16.F32.PACK_AB R27, RZ, R27 ;  /* 0x0000001bff1b723e */ /* 0x000fe200000000ff */
[----:B------:R-:W-:Y:S01]  /*3e90*/  FMUL R37, R37, R58 ;  /* 0x0000003a25257220 */ /* 0x000fe20000400000 */
[----:B------:R-:W-:Y:S01]  /*3ea0*/  F2FP.F16.F32.PACK_AB R28, RZ, R28 ;  /* 0x0000001cff1c723e */ /* 0x000fe200000000ff */
[----:B------:R-:W-:Y:S01]  /*3eb0*/  @P2 STG.E.U16 desc[UR36][R6.64], R26 ;  /* 0x0000001a06002986 */ /* 0x000fe2000c101524 */
[----:B------:R-:W-:Y:S01]  /*3ec0*/  F2FP.F16.F32.PACK_AB R29, RZ, R29 ;  /* 0x0000001dff1d723e */ /* 0x000fe200000000ff */
[-C--:B------:R-:W-:Y:S01]  /*3ed0*/  FMUL R38, R38, R58.reuse ;  /* 0x0000003a26267220 */ /* 0x080fe20000400000 */
[C---:B------:R-:W-:Y:S01]  /*3ee0*/  ISETP.GT.AND P2, PT, R0.reuse, 0x8, P1 ;  /* 0x000000080000780c */ /* 0x040fe20000f44270 */
[----:B------:R-:W-:Y:S01]  /*3ef0*/  @P4 STG.E.U16 desc[UR36][R6.64+0x2], R27 ;  /* 0x0000021b06004986 */ /* 0x000fe2000c101524 */
[----:B------:R-:W-:Y:S01]  /*3f00*/  ISETP.GT.AND P1, PT, R3, 0x10, PT ;  /* 0x000000100300780c */ /* 0x000fe20003f24270 */
[----:B------:R-:W-:Y:S01]  /*3f10*/  FMUL R39, R39, R58 ;  /* 0x0000003a27277220 */ /* 0x000fe20000400000 */
[----:B------:R-:W-:Y:S01]  /*3f20*/  F2FP.F16.F32.PACK_AB R30, RZ, R30 ;  /* 0x0000001eff1e723e */ /* 0x000fe200000000ff */
[----:B------:R-:W-:Y:S01]  /*3f30*/  @P5 STG.E.U16 desc[UR36][R4.64+0x10], R28 ;  /* 0x0000101c04005986 */ /* 0x000fe2000c101524 */
[----:B------:R-:W-:Y:S01]  /*3f40*/  ISETP.GT.AND P4, PT, R0, RZ, P1 ;  /* 0x000000ff0000720c */ /* 0x000fe20000f84270 */
[-C--:B------:R-:W-:Y:S01]  /*3f50*/  FMUL R40, R40, R58.reuse ;  /* 0x0000003a28287220 */ /* 0x080fe20000400000 */
[----:B------:R-:W-:Y:S01]  /*3f60*/  F2FP.F16.F32.PACK_AB R31, RZ, R31 ;  /* 0x0000001fff1f723e */ /* 0x000fe200000000ff */
[----:B------:R-:W-:Y:S01]  /*3f70*/  @P3 STG.E.U16 desc[UR36][R4.64+0x12], R29 ;  /* 0x0000121d04003986 */ /* 0x000fe2000c101524 */
[----:B------:R-:W-:Y:S01]  /*3f80*/  ISETP.GT.AND P3, PT, R0, 0x8, P0 ;  /* 0x000000080000780c */ /* 0x000fe20000764270 */
[----:B------:R-:W-:Y:S01]  /*3f90*/  FMUL R41, R41, R58 ;  /* 0x0000003a29297220 */ /* 0x000fe20000400000 */
[----:B------:R-:W-:Y:S01]  /*3fa0*/  ISETP.GT.AND P0, PT, R3, 0x11, PT ;  /* 0x000000110300780c */ /* 0x000fe20003f04270 */
[----:B------:R-:W-:Y:S01]  /*3fb0*/  @P2 STG.E.U16 desc[UR36][R6.64+0x10], R30 ;  /* 0x0000101e06002986 */ /* 0x000fe2000c101524 */
[----:B------:R-:W-:Y:S01]  /*3fc0*/  F2FP.F16.F32.PACK_AB R32, RZ, R32 ;  /* 0x00000020ff20723e */ /* 0x000fe200000000ff */
[-C--:B------:R-:W-:Y:S01]  /*3fd0*/  FMUL R42, R42, R58.reuse ;  /* 0x0000003a2a2a7220 */ /* 0x080fe20000400000 */
[C---:B------:R-:W-:Y:S01]  /*3fe0*/  ISETP.GT.AND P5, PT, R0.reuse, RZ, P0 ;  /* 0x000000ff0000720c */ /* 0x040fe200007a4270 */
[-C--:B------:R-:W-:Y:S01]  /*3ff0*/  FMUL R43, R43, R58.reuse ;  /* 0x0000003a2b2b7220 */ /* 0x080fe20000400000 */
[----:B------:R-:W-:Y:S01]  /*4000*/  ISETP.GT.AND P2, PT, R0, 0x8, P1 ;  /* 0x000000080000780c */ /* 0x000fe20000f44270 */
[-C--:B------:R-:W-:Y:S01]  /*4010*/  FMUL R44, R44, R58.reuse ;  /* 0x0000003a2c2c7220 */ /* 0x080fe20000400000 */
[----:B------:R-:W-:Y:S01]  /*4020*/  ISETP.GT.AND P1, PT, R3, 0x18, PT ;  /* 0x000000180300780c */ /* 0x000fe20003f24270 */
[-C--:B------:R-:W-:Y:S01]  /*4030*/  FMUL R45, R45, R58.reuse ;  /* 0x0000003a2d2d7220 */ /* 0x080fe20000400000 */
[----:B------:R-:W-:Y:S01]  /*4040*/  F2FP.F16.F32.PACK_AB R33, RZ, R33 ;  /* 0x00000021ff21723e */ /* 0x000fe200000000ff */
[----:B------:R-:W-:Y:S01]  /*4050*/  @P3 STG.E.U16 desc[UR36][R6.64+0x12], R31 ;  /* 0x0000121f06003986 */ /* 0x000fe2000c101524 */
[----:B------:R-:W-:Y:S01]  /*4060*/  ISETP.GT.AND P3, PT, R0, 0x8, P0 ;  /* 0x000000080000780c */ /* 0x000fe20000764270 */
[-C--:B------:R-:W-:Y:S01]  /*4070*/  FMUL R46, R46, R58.reuse ;  /* 0x0000003a2e2e7220 */ /* 0x080fe20000400000 */
[----:B------:R-:W-:Y:S01]  /*4080*/  ISETP.GT.AND P0, PT, R3, 0x19, PT ;  /* 0x000000190300780c */ /* 0x000fe20003f04270 */
[----:B------:R-:W-:Y:S01]  /*4090*/  @P4 STG.E.U16 desc[UR36][R4.64+0x20], R32 ;  /* 0x0000202004004986 */ /* 0x000fe2000c101524 */
[C---:B------:R-:W-:Y:S01]  /*40a0*/  ISETP.GT.AND P4, PT, R0.reuse, RZ, P1 ;  /* 0x000000ff0000720c */ /* 0x040fe20000f84270 */
[----:B------:R-:W-:Y:S01]  /*40b0*/  FMUL R47, R47, R58 ;  /* 0x0000003a2f2f7220 */ /* 0x000fe20000400000 */
[----:B------:R-:W-:Y:S01]  /*40c0*/  F2FP.F16.F32.PACK_AB R34, RZ, R34 ;  /* 0x00000022ff22723e */ /* 0x000fe200000000ff */
[----:B------:R-:W-:Y:S01]  /*40d0*/  @P5 STG.E.U16 desc[UR36][R4.64+0x22], R33 ;  /* 0x0000222104005986 */ /* 0x000fe2000c101524 */
[----:B------:R-:W-:Y:S01]  /*40e0*/  ISETP.GT.AND P5, PT, R0, RZ, P0 ;  /* 0x000000ff0000720c */ /* 0x000fe200007a4270 */
[----:B------:R-:W-:Y:S01]  /*40f0*/  FMUL R48, R48, R58 ;  /* 0x0000003a30307220 */ /* 0x000fe20000400000 */
[----:B------:R-:W-:Y:S01]  /*4100*/  F2FP.F16.F32.PACK_AB R35, RZ, R35 ;  /* 0x00000023ff23723e */ /* 0x000fe200000000ff */
[----:B------:R-:W-:Y:S01]  /*4110*/  @P2 STG.E.U16 desc[UR36][R6.64+0x20], R34 ;  /* 0x0000202206002986 */ /* 0x000fe2000c101524 */
[----:B------:R-:W-:Y:S01]  /*4120*/  F2FP.F16.F32.PACK_AB R36, RZ, R36 ;  /* 0x00000024ff24723e */ /* 0x000fe200000000ff */
[-C--:B------:R-:W-:Y:S01]  /*4130*/  FMUL R49, R49, R58.reuse ;  /* 0x0000003a31317220 */ /* 0x080fe20000400000 */
[----:B------:R-:W-:Y:S01]  /*4140*/  ISETP.GT.AND P2, PT, R0, 0x8, P1 ;  /* 0x000000080000780c */ /* 0x000fe20000f44270 */
[----:B------:R-:W-:Y:S01]  /*4150*/  @P3 STG.E.U16 desc[UR36][R6.64+0x22], R35 ;  /* 0x0000222306003986 */ /* 0x000fe2000c101524 */
[----:B------:R-:W-:Y:S01]  /*4160*/  ISETP.GT.AND P1, PT, R3, 0x20, PT ;  /* 0x000000200300780c */ /* 0x000fe20003f24270 */
[-C--:B------:R-:W-:Y:S01]  /*4170*/  FMUL R50, R50, R58.reuse ;  /* 0x0000003a32327220 */ /* 0x080fe20000400000 */
[----:B------:R-:W-:Y:S01]  /*4180*/  F2FP.F16.F32.PACK_AB R37, RZ, R37 ;  /* 0x00000025ff25723e */ /* 0x000fe200000000ff */
[----:B------:R-:W-:Y:S01]  /*4190*/  @P4 STG.E.U16 desc[UR36][R4.64+0x30], R36 ;  /* 0x0000302404004986 */ /* 0x000fe2000c101524 */
[C---:B------:R-:W-:Y:S01]  /*41a0*/  ISETP.GT.AND P3, PT, R0.reuse, 0x8, P0 ;  /* 0x000000080000780c */ /* 0x040fe20000764270 */
[-C--:B------:R-:W-:Y:S01]  /*41b0*/  FMUL R51, R51, R58.reuse ;  /* 0x0000003a33337220 */ /* 0x080fe20000400000 */
[----:B------:R-:W-:Y:S01]  /*41c0*/  ISETP.GT.AND P0, PT, R3, 0x21, PT ;  /* 0x000000210300780c */ /* 0x000fe20003f04270 */
[----:B------:R-:W-:Y:S01]  /*41d0*/  @P5 STG.E.U16 desc[UR36][R4.64+0x32], R37 ;  /* 0x0000322504005986 */ /* 0x000fe2000c101524 */
        /* <DEDUP_REMOVED lines=10> */
[----:B------:R-:W-:-:S02]  /*4280*/  F2FP.F16.F32.PACK_AB R41, RZ, R41 ;  /* 0x00000029ff29723e */ /* 0x000fc400000000ff */
[C---:B------:R-:W-:Y:S01]  /*4290*/  ISETP.GT.AND P1, PT, R0.reuse, 0x8, P1 ;  /* 0x000000080000780c */ /* 0x040fe20000f24270 */
[----:B------:R-:W-:Y:S01]  /*42a0*/  @P3 STG.E.U16 desc[UR36][R6.64+0x32], R39 ;  /* 0x0000322706003986 */ /* 0x000fe2000c101524 */
[C---:B------:R-:W-:Y:S02]  /*42b0*/  ISETP.GT.AND P2, PT, R0.reuse, 0x8, P0 ;  /* 0x000000080000780c */ /* 0x040fe40000744270 */
[C---:B------:R-:W-:Y:S01]  /*42c0*/  ISETP.GT.AND P0, PT, R3.reuse, 0x29, PT ;  /* 0x000000290300780c */ /* 0x040fe20003f04270 */
[----:B------:R-:W-:Y:S01]  /*42d0*/  @P4 STG.E.U16 desc[UR36][R4.64+0x40], R40 ;  /* 0x0000402804004986 */ /* 0x000fe2000c101524 */
[----:B------:R-:W-:Y:S02]  /*42e0*/  ISETP.GT.AND P4, PT, R3, 0x28, PT ;  /* 0x000000280300780c */ /* 0x000fe40003f84270 */
[----:B------:R-:W-:Y:S01]  /*42f0*/  F2FP.F16.F32.PACK_AB R42, RZ, R42 ;  /* 0x0000002aff2a723e */ /* 0x000fe200000000ff */
[----:B------:R-:W-:Y:S01]  /*4300*/  @P5 STG.E.U16 desc[UR36][R4.64+0x42], R41 ;  /* 0x0000422904005986 */ /* 0x000fe2000c101524 */
[----:B------:R-:W-:-:S02]  /*4310*/  ISETP.GT.AND P5, PT, R0, RZ, P4 ;  /* 0x000000ff0000720c */ /* 0x000fc400027a4270 */
[C---:B------:R-:W-:Y:S01]  /*4320*/  ISETP.GT.AND P3, PT, R0.reuse, RZ, P0 ;  /* 0x000000ff0000720c */ /* 0x040fe20000764270 */
[----:B------:R-:W-:Y:S01]  /*4330*/  @P1 STG.E.U16 desc[UR36][R6.64+0x40], R42 ;  /* 0x0000402a06001986 */ /* 0x000fe2000c101524 */
[----:B------:R-:W-:Y:S02]  /*4340*/  F2FP.F16.F32.PACK_AB R43, RZ, R43 ;  /* 0x0000002bff2b723e */ /* 0x000fe400000000ff */
[----:B------:R-:W-:Y:S02]  /*4350*/  F2FP.F16.F32.PACK_AB R44, RZ, R44 ;  /* 0x0000002cff2c723e */ /* 0x000fe400000000ff */
[C---:B------:R-:W-:Y:S01]  /*4360*/  ISETP.GT.AND P4, PT, R0.reuse, 0x8, P4 ;  /* 0x000000080000780c */ /* 0x040fe20002784270 */
[----:B------:R-:W-:Y:S01]  /*4370*/  @P2 STG.E.U16 desc[UR36][R6.64+0x42], R43 ;  /* 0x0000422b06002986 */ /* 0x000fe2000c101524 */
[----:B------:R-:W-:Y:S02]  /*4380*/  F2FP.F16.F32.PACK_AB R45, RZ, R45 ;  /* 0x0000002dff2d723e */ /* 0x000fe400000000ff */
[----:B------:R-:W-:Y:S01]  /*4390*/  ISETP.GT.AND P2, PT, R3, 0x31, PT ;  /* 0x000000310300780c */ /* 0x000fe20003f44270 */
[----:B------:R-:W-:Y:S01]  /*43a0*/  @P5 STG.E.U16 desc[UR36][R4.64+0x50], R44 ;  /* 0x0000502c04005986 */ /* 0x000fe2000c101524 */
[----:B------:R-:W-:-:S02]  /*43b0*/  ISETP.GT.AND P5, PT, R0, 0x8, P0 ;  /* 0x000000080000780c */ /* 0x000fc400007a4270 */
[C---:B------:R-:W-:Y:S01]  /*43c0*/  ISETP.GT.AND P1, PT, R3.reuse, 0x38, PT ;  /* 0x000000380300780c */ /* 0x040fe20003f24270 */
[----:B------:R-:W-:Y:S01]  /*43d0*/  @P3 STG.E.U16 desc[UR36][R4.64+0x52], R45 ;  /* 0x0000522d04003986 */ /* 0x000fe2000c101524 */
[C---:B------:R-:W-:Y:S02]  /*43e0*/  ISETP.GT.AND P3, PT, R3.reuse, 0x30, PT ;  /* 0x000000300300780c */ /* 0x040fe40003f64270 */
[----:B------:R-:W-:Y:S01]  /*43f0*/  ISETP.GT.AND P0, PT, R3, 0x39, PT ;  /* 0x000000390300780c */ /* 0x000fe20003f04270 */
[----:B------:R-:W-:Y:S01]  /*4400*/  @P4 IMAD.MOV.U32 R2, RZ, RZ, R6 ;  /* 0x000000ffff024224 */ /* 0x000fe200078e0006 */
[----:B------:R-:W-:Y:S01]  /*4410*/  F2FP.F16.F32.PACK_AB R46, RZ, R46 ;  /* 0x0000002eff2e723e */ /* 0x000fe200000000ff */
[----:B------:R-:W-:Y:S01]  /*4420*/  @P4 IMAD.MOV.U32 R3, RZ, RZ, R7 ;  /* 0x000000ffff034224 */ /* 0x000fe200078e0007 */
[----:B------:R-:W-:Y:S02]  /*4430*/  F2FP.F16.F32.PACK_AB R47, RZ, R47 ;  /* 0x0000002fff2f723e */ /* 0x000fe400000000ff */
[----:B------:R-:W-:-:S02]  /*4440*/  F2FP.F16.F32.PACK_AB R48, RZ, R48 ;  /* 0x00000030ff30723e */ /* 0x000fc400000000ff */
[----:B------:R1:W-:Y:S01]  /*4450*/  @P4 STG.E.U16 desc[UR36][R2.64+0x50], R46 ;  /* 0x0000502e02004986 */ /* 0x0003e2000c101524 */
[C---:B------:R-:W-:Y:S02]  /*4460*/  ISETP.GT.AND P4, PT, R0.reuse, RZ, P2 ;  /* 0x000000ff0000720c */ /* 0x040fe40001784270 */
[----:B------:R-:W-:Y:S02]  /*4470*/  F2FP.F16.F32.PACK_AB R49, RZ, R49 ;  /* 0x00000031ff31723e */ /* 0x000fe400000000ff */
[----:B------:R-:W-:Y:S02]  /*4480*/  ISETP.GT.AND P2, PT, R0, 0x8, P2 ;  /* 0x000000080000780c */ /* 0x000fe40001744270 */
[----:B------:R-:W-:Y:S02]  /*4490*/  F2FP.F16.F32.PACK_AB R50, RZ, R50 ;  /* 0x00000032ff32723e */ /* 0x000fe400000000ff */
[----:B------:R-:W-:Y:S02]  /*44a0*/  F2FP.F16.F32.PACK_AB R51, RZ, R51 ;  /* 0x00000033ff33723e */ /* 0x000fe400000000ff */
[----:B------:R-:W-:Y:S01]  /*44b0*/  F2FP.F16.F32.PACK_AB R52, RZ, R52 ;  /* 0x00000034ff34723e */ /* 0x000fe200000000ff */
[----:B-1----:R-:W-:Y:S01]  /*44c0*/  @P5 IMAD.MOV.U32 R2, RZ, RZ, R6 ;  /* 0x000000ffff025224 */ /* 0x002fe200078e0006 */
[----:B------:R-:W-:Y:S01]  /*44d0*/  F2FP.F16.F32.PACK_AB R53, RZ, R53 ;  /* 0x00000035ff35723e */ /* 0x000fe200000000ff */
[----:B------:R-:W-:Y:S01]  /*44e0*/  @P5 IMAD.MOV.U32 R3, RZ, RZ, R7 ;  /* 0x000000ffff035224 */ /* 0x000fe200078e0007 */
[----:B------:R-:W-:-:S02]  /*44f0*/  F2FP.F16.F32.PACK_AB R54, RZ, R54 ;  /* 0x00000036ff36723e */ /* 0x000fc400000000ff */
[----:B------:R-:W-:Y:S02]  /*4500*/  F2FP.F16.F32.PACK_AB R55, RZ, R55 ;  /* 0x00000037ff37723e */ /* 0x000fe400000000ff */
[----:B------:R1:W-:Y:S01]  /*4510*/  @P5 STG.E.U16 desc[UR36][R2.64+0x52], R47 ;  /* 0x0000522f02005986 */ /* 0x0003e2000c101524 */
[C---:B------:R-:W-:Y:S02]  /*4520*/  ISETP.GT.AND P5, PT, R0.reuse, RZ, P3 ;  /* 0x000000ff0000720c */ /* 0x040fe40001fa4270 */
[----:B------:R-:W-:-:S11]  /*4530*/  ISETP.GT.AND P3, PT, R0, 0x8, P3 ;  /* 0x000000080000780c */ /* 0x000fd60001f64270 */
[----:B-1----:R-:W-:Y:S02]  /*4540*/  @P5 IMAD.MOV.U32 R2, RZ, RZ, R4 ;  /* 0x000000ffff025224 */ /* 0x002fe400078e0004 */
[----:B------:R-:W-:-:S05]  /*4550*/  @P5 IMAD.MOV.U32 R3, RZ, RZ, R5 ;  /* 0x000000ffff035224 */ /* 0x000fca00078e0005 */
[----:B------:R1:W-:Y:S01]  /*4560*/  @P5 STG.E.U16 desc[UR36][R2.64+0x60], R48 ;  /* 0x0000603002005986 */ /* 0x0003e2000c101524 */
[C---:B------:R-:W-:Y:S02]  /*4570*/  ISETP.GT.AND P5, PT, R0.reuse, RZ, P0 ;  /* 0x000000ff0000720c */ /* 0x040fe400007a4270 */
[----:B------:R-:W-:Y:S01]  /*4580*/  ISETP.GT.AND P0, PT, R0, 0x8, P0 ;  /* 0x000000080000780c */ /* 0x000fe20000704270 */
[----:B-1----:R-:W-:Y:S02]  /*4590*/  @P4 IMAD.MOV.U32 R2, RZ, RZ, R4 ;  /* 0x000000ffff024224 */ /* 0x002fe400078e0004 */
[----:B------:R-:W-:-:S05]  /*45a0*/  @P4 IMAD.MOV.U32 R3, RZ, RZ, R5 ;  /* 0x000000ffff034224 */ /* 0x000fca00078e0005 */
[----:B------:R1:W-:Y:S01]  /*45b0*/  @P4 STG.E.U16 desc[UR36][R2.64+0x62], R49 ;  /* 0x0000623102004986 */ /* 0x0003e2000c101524 */
[C---:B------:R-:W-:Y:S02]  /*45c0*/  ISETP.GT.AND P4, PT, R0.reuse, RZ, P1 ;  /* 0x000000ff0000720c */ /* 0x040fe40000f84270 */
[----:B------:R-:W-:Y:S01]  /*45d0*/  ISETP.GT.AND P1, PT, R0, 0x8, P1 ;  /* 0x000000080000780c */ /* 0x000fe20000f24270 */
[----:B-1----:R-:W-:Y:S02]  /*45e0*/  @P3 IMAD.MOV.U32 R2, RZ, RZ, R6 ;  /* 0x000000ffff023224 */ /* 0x002fe400078e0006 */
[----:B------:R-:W-:-:S05]  /*45f0*/  @P3 IMAD.MOV.U32 R3, RZ, RZ, R7 ;  /* 0x000000ffff033224 */ /* 0x000fca00078e0007 */
[----:B------:R1:W-:Y:S02]  /*4600*/  @P3 STG.E.U16 desc[UR36][R2.64+0x60], R50 ;  /* 0x0000603202003986 */ /* 0x0003e4000c101524 */
[----:B-1----:R-:W-:Y:S02]  /*4610*/  @P2 IMAD.MOV.U32 R2, RZ, RZ, R6 ;  /* 0x000000ffff022224 */ /* 0x002fe400078e0006 */
[----:B------:R-:W-:-:S05]  /*4620*/  @P2 IMAD.MOV.U32 R3, RZ, RZ, R7 ;  /* 0x000000ffff032224 */ /* 0x000fca00078e0007 */
[----:B------:R1:W-:Y:S02]  /*4630*/  @P2 STG.E.U16 desc[UR36][R2.64+0x62], R51 ;  /* 0x0000623302002986 */ /* 0x0003e4000c101524 */
[----:B-1----:R-:W-:Y:S02]  /*4640*/  @P4 IMAD.MOV.U32 R2, RZ, RZ, R4 ;  /* 0x000000ffff024224 */ /* 0x002fe400078e0004 */
[----:B------:R-:W-:-:S05]  /*4650*/  @P4 IMAD.MOV.U32 R3, RZ, RZ, R5 ;  /* 0x000000ffff034224 */ /* 0x000fca00078e0005 */
[----:B------:R1:W-:Y:S04]  /*4660*/  @P4 STG.E.U16 desc[UR36][R2.64+0x70], R52 ;  /* 0x0000703402004986 */ /* 0x0003e8000c101524 */
[----:B------:R2:W-:Y:S01]  /*4670*/  @P5 STG.E.U16 desc[UR36][R4.64+0x72], R53 ;  /* 0x0000723504005986 */ /* 0x0005e2000c101524 */
[----:B-1----:R-:W-:Y:S02]  /*4680*/  @P1 IMAD.MOV.U32 R2, RZ, RZ, R6 ;  /* 0x000000ffff021224 */ /* 0x002fe400078e0006 */
[----:B------:R-:W-:-:S05]  /*4690*/  @P1 IMAD.MOV.U32 R3, RZ, RZ, R7 ;  /* 0x000000ffff031224 */ /* 0x000fca00078e0007 */
[----:B------:R2:W-:Y:S04]  /*46a0*/  @P1 STG.E.U16 desc[UR36][R2.64+0x70], R54 ;  /* 0x0000703602001986 */ /* 0x0005e8000c101524 */
[----:B------:R2:W-:Y:S02]  /*46b0*/  @P0 STG.E.U16 desc[UR36][R6.64+0x72], R55 ;  /* 0x0000723706000986 */ /* 0x0005e4000c101524 */
.L_x_99:
[----:B------:R-:W-:Y:S05]  /*46c0*/  BSYNC B0 ;  /* 0x0000000000007941 */ /* 0x000fea0003800000 */
.L_x_37:
[----:B0-2---:R-:W2:Y:S01]  /*46d0*/  LDL.64 R2, [R1] ;  /* 0x0000000001027983 */ /* 0x005ea20000100a00 */
[----:B------:R-:W-:Y:S01]  /*46e0*/  ULDC.64 UR4, c[0x0][0x650] ;  /* 0x0001940000047ab9 */ /* 0x000fe20000000a00 */
[----:B------:R0:W-:Y:S01]  /*46f0*/  SYNCS.ARRIVE.TRANS64.A1T0 RZ, [R66+UR47], RZ ;  /* 0x000000ff42ff79a7 */ /* 0x0001e2000810002f */
[----:B------:R-:W-:Y:S01]  /*4700*/  PRMT R0, RZ, 0x7610, R0 ;  /* 0x00007610ff007816 */ /* 0x000fe20000000000 */
[----:B-----5:R-:W-:Y:S02]  /*4710*/  IMAD.MOV.U32 R19, RZ, RZ, -0x1 ;  /* 0xffffffffff137424 */ /* 0x020fe400078e00ff */
[----:B------:R-:W-:Y:S01]  /*4720*/  IMAD.MOV.U32 R22, RZ, RZ, -0x1 ;  /* 0xffffffffff167424 */ /* 0x000fe200078e00ff */
[----:B--2---:R-:W-:-:S04]  /*4730*/  LEA R18, P0, R2, R18, 0x1 ;  /* 0x0000001202127211 */ /* 0x004fc800078008ff */
[----:B------:R-:W-:Y:S01]  /*4740*/  LEA.HI.X R17, R2, R17, R23, 0x1, P0 ;  /* 0x0000001102117211 */ /* 0x000fe200000f0c17 */
[----:B------:R-:W-:Y:S01]  /*4750*/  IMAD.MOV.U32 R2, RZ, RZ, -0x1 ;  /* 0xffffffffff027424 */ /* 0x000fe200078e00ff */
[----:B------:R-:W-:-:S04]  /*4760*/  ISETP.GE.U32.AND P0, PT, R18, UR4, PT ;  /* 0x0000000412007c0c */ /* 0x000fc8000bf06070 */
[----:B------:R-:W-:-:S13]  /*4770*/  ISETP.GE.U32.AND.EX P0, PT, R17, UR5, PT, P0 ;  /* 0x0000000511007c0c */ /* 0x000fda000bf06100 */
[----:B0-----:R-:W-:Y:S05]  /*4780*/  @P0 BRA `(.L_x_100) ;  /* 0x0000000400700947 */ /* 0x001fea0003800000 */
[----:B-1----:R-:W0:Y:S01]  /*4790*/  S2R R10, SR_CTAID.X ;  /* 0x00000000000a7919 */ /* 0x002e220000002500 */
[----:B---34-:R-:W1:Y:S01]  /*47a0*/  LDC.64 R8, c[0x0][0x628] ;  /* 0x00018a00ff087b82 */ /* 0x018e620000000a00 */
[----:B------:R-:W-:Y:S01]  /*47b0*/  ULDC UR4, c[0x0][0x150] ;  /* 0x0000540000047ab9 */ /* 0x000fe20000000800 */
[----:B------:R-:W-:Y:S01]  /*47c0*/  IMAD.MOV.U32 R6, RZ, RZ, R18 ;  /* 0x000000ffff067224 */ /* 0x000fe200078e0012 */
[----:B------:R-:W2:Y:S01]  /*47d0*/  S2R R20, SR_CTAID.Y ;  /* 0x0000000000147919 */ /* 0x000ea20000002600 */
[----:B------:R-:W-:-:S04]  /*47e0*/  IMAD.MOV.U32 R7, RZ, RZ, R17 ;  /* 0x000000ffff077224 */ /* 0x000fc800078e0011 */
[----:B------:R-:W3:Y:S08]  /*47f0*/  LDC R15, c[0x0][0x144] ;  /* 0x00005100ff0f7b82 */ /* 0x000ef00000000800 */
[----:B------:R-:W4:Y:S08]  /*4800*/  LDC R0, c[0x0][0x630] ;  /* 0x00018c00ff007b82 */ /* 0x000f300000000800 */
[----:B------:R-:W2:Y:S01]  /*4810*/  LDC.64 R12, c[0x0][0x620] ;  /* 0x00018800ff0c7b82 */ /* 0x000ea20000000a00 */
[----:B-1----:R-:W-:-:S04]  /*4820*/  ISETP.NE.U32.AND P0, PT, R8, RZ, PT ;  /* 0x000000ff0800720c */ /* 0x002fc80003f05070 */
[----:B------:R-:W-:Y:S02]  /*4830*/  ISETP.NE.AND.EX P0, PT, R9, RZ, PT, P0 ;  /* 0x000000ff0900720c */ /* 0x000fe40003f05300 */
[----:B0-----:R-:W-:-:S05]  /*4840*/  I2FP.F32.U32 R2, R10 ;  /* 0x0000000a00027245 */ /* 0x001fca0000201000 */
[----:B------:R-:W-:-:S04]  /*4850*/  FMUL R2, R2, UR4 ;  /* 0x0000000402027c20 */ /* 0x000fc80008400000 */
[----:B------:R0:W1:Y:S02]  /*4860*/  F2I.U32.TRUNC.NTZ R14, R2 ;  /* 0x00000002000e7305 */ /* 0x000064000020f000 */
[----:B---34-:R-:W-:Y:S05]  /*4870*/  @!P0 BRA `(.L_x_101) ;  /* 0x0000000000288947 */ /* 0x018fea0003800000 */
[----:B------:R-:W3:Y:S02]  /*4880*/  LDC R3, c[0x0][0x634] ;  /* 0x00018d00ff037b82 */ /* 0x000ee40000000800 */
[----:B---3--:R-:W-:-:S05]  /*4890*/  IADD3 R7, P0, R18, R3, RZ ;  /* 0x0000000312077210 */ /* 0x008fca0007f1e0ff */
[----:B------:R-:W-:-:S04]  /*48a0*/  IMAD.X R11, RZ, RZ, R17, P0 ;  /* 0x000000ffff0b7224 */ /* 0x000fc800000e0611 */
[----:B0-----:R-:W-:-:S04]  /*48b0*/  IMAD.WIDE.U32 R2, R11, R8, RZ ;  /* 0x000000080b027225 */ /* 0x001fc800078e00ff */
[----:B------:R-:W-:-:S04]  /*48c0*/  IMAD.WIDE.U32 R4, P0, R7, R9, R2 ;  /* 0x0000000907047225 */ /* 0x000fc80007800002 */
[----:B------:R-:W-:-:S04]  /*48d0*/  IMAD.WIDE.U32 R2, R7, R8, RZ ;  /* 0x0000000807027225 */ /* 0x000fc800078e00ff */
[----:B------:R-:W-:Y:S01]  /*48e0*/  IMAD.X R7, RZ, RZ, RZ, P0 ;  /* 0x000000ffff077224 */ /* 0x000fe200000e06ff */
[----:B------:R-:W-:Y:S01]  /*48f0*/  IADD3 RZ, P0, R3, R4, RZ ;  /* 0x0000000403ff7210 */ /* 0x000fe20007f1e0ff */
[----:B------:R-:W-:-:S04]  /*4900*/  IMAD.MOV.U32 R6, RZ, RZ, R5 ;  /* 0x000000ffff067224 */ /* 0x000fc800078e0005 */
[----:B------:R-:W-:-:S08]  /*4910*/  IMAD.WIDE.U32.X R6, R11, R9, R6, P0 ;  /* 0x000000090b067225 */ /* 0x000fd000000e0406 */
.L_x_101:
[----:B------:R-:W3:Y:S01]  /*4920*/  LDC.64 R26, c[0x0][0x640] ;  /* 0x00019000ff1a7b82 */ /* 0x000ee20000000a00 */
[-C--:B------:R-:W-:Y:S01]  /*4930*/  SHF.R.U64 R11, R6, R0.reuse, R7 ;  /* 0x00000000060b7219 */ /* 0x080fe20000001207 */
[----:B------:R-:W-:Y:S01]  /*4940*/  IMAD.MOV.U32 R19, RZ, RZ, R17 ;  /* 0x000000ffff137224 */ /* 0x000fe200078e0011 */
[----:B------:R-:W-:Y:S01]  /*4950*/  SHF.R.U32.HI R0, RZ, R0, R7 ;  /* 0x00000000ff007219 */ /* 0x000fe20000011607 */
[----:B-1----:R-:W-:Y:S01]  /*4960*/  IMAD.MOV R14, RZ, RZ, -R14 ;  /* 0x000000ffff0e7224 */ /* 0x002fe200078e0a0e */
[----:B------:R-:W-:Y:S01]  /*4970*/  IADD3 R5, P0, RZ, -R11, RZ ;  /* 0x8000000bff057210 */ /* 0x000fe20007f1e0ff */
[----:B------:R-:W-:Y:S01]  /*4980*/  ULDC UR4, c[0x0][0x154] ;  /* 0x0000550000047ab9 */ /* 0x000fe20000000800 */
[----:B------:R-:W-:Y:S01]  /*4990*/  IMAD.MOV.U32 R7, RZ, RZ, 0x1 ;  /* 0x00000001ff077424 */ /* 0x000fe200078e00ff */
[----:B------:R-:W1:Y:S01]  /*49a0*/  LDC R4, c[0x0][0x618] ;  /* 0x00018600ff047b82 */ /* 0x000e620000000800 */
[----:B------:R-:W-:Y:S02]  /*49b0*/  IMAD R22, R15, R14, R10 ;  /* 0x0000000e0f167224 */ /* 0x000fe400078e020a */
[----:B------:R-:W-:-:S04]  /*49c0*/  IMAD.X R3, RZ, RZ, ~R0, P0 ;  /* 0x000000ffff037224 */ /* 0x000fc800000e0e00 */
[-C--:B--2---:R-:W-:Y:S01]  /*49d0*/  IMAD R0, R3, R12.reuse, RZ ;  /* 0x0000000c03007224 */ /* 0x084fe200078e02ff */
[----:B------:R-:W2:Y:S01]  /*49e0*/  LDC R6, c[0x0][0x608] ;  /* 0x00018200ff067b82 */ /* 0x000ea20000000800 */
[----:B0-----:R-:W-:-:S04]  /*49f0*/  IMAD.WIDE.U32 R2, R5, R12, R18 ;  /* 0x0000000c05027225 */ /* 0x001fc800078e0012 */
[----:B------:R-:W-:Y:S01]  /*4a00*/  IMAD R5, R5, R13, R0 ;  /* 0x0000000d05057224 */ /* 0x000fe200078e0200 */
[----:B------:R-:W-:Y:S02]  /*4a10*/  I2FP.F32.U32 R0, R20 ;  /* 0x0000001400007245 */ /* 0x000fe40000201000 */
[----:B------:R-:W0:Y:S01]  /*4a20*/  LDC R24, c[0x0][0x658] ;  /* 0x00019600ff187b82 */ /* 0x000e220000000800 */
[----:B------:R-:W-:Y:S01]  /*4a30*/  IMAD.IADD R3, R3, 0x1, R5 ;  /* 0x0000000103037824 */ /* 0x000fe200078e0205 */
[----:B---3--:R-:W-:Y:S01]  /*4a40*/  ISETP.NE.U32.AND P0, PT, R26, RZ, PT ;  /* 0x000000ff1a00720c */ /* 0x008fe20003f05070 */
[----:B------:R-:W-:Y:S01]  /*4a50*/  FMUL R0, R0, UR4 ;  /* 0x0000000400007c20 */ /* 0x000fe20008400000 */
[----:B------:R-:W-:Y:S02]  /*4a60*/  IMAD.MOV.U32 R5, RZ, RZ, -0x1 ;  /* 0xffffffffff057424 */ /* 0x000fe400078e00ff */
[----:B------:R-:W-:Y:S01]  /*4a70*/  ISETP.NE.AND.EX P0, PT, R27, RZ, PT, P0 ;  /* 0x000000ff1b00720c */ /* 0x000fe20003f05300 */
[----:B------:R3:W4:Y:S01]  /*4a80*/  F2I.U32.TRUNC.NTZ R12, R0 ;  /* 0x00000000000c7305 */ /* 0x000722000020f000 */
[----:B------:R-:W3:Y:S01]  /*4a90*/  LDC R15, c[0x0][0x148] ;  /* 0x00005200ff0f7b82 */ /* 0x000ee20000000800 */
[----:B-1----:R-:W-:-:S02]  /*4aa0*/  SHF.R.U64 R10, R2, R4, R3 ;  /* 0x00000004020a7219 */ /* 0x002fc40000001203 */
[----:B------:R-:W-:-:S05]  /*4ab0*/  SHF.R.U32.HI R3, RZ, R4, R3 ;  /* 0x00000004ff037219 */ /* 0x000fca0000011603 */
[----:B------:R-:W1:Y:S01]  /*4ac0*/  LDC R14, c[0x0][0x600] ;  /* 0x00018000ff0e7b82 */ /* 0x000e620000000800 */
[-CC-:B--2---:R-:W-:Y:S02]  /*4ad0*/  SHF.R.U64 R8, R10, R6.reuse, R3.reuse ;  /* 0x000000060a087219 */ /* 0x184fe40000001203 */
[----:B------:R-:W-:-:S05]  /*4ae0*/  SHF.R.U32.HI R3, RZ, R6, R3 ;  /* 0x00000006ff037219 */ /* 0x000fca0000011603 */
[----:B------:R-:W2:Y:S01]  /*4af0*/  LDC R21, c[0x0][0x648] ;  /* 0x00019200ff157b82 */ /* 0x000ea20000000800 */
[-CC-:B0-----:R-:W-:Y:S02]  /*4b00*/  SHF.R.U64 R13, R8, R24.reuse, R3.reuse ;  /* 0x00000018080d7219 */ /* 0x181fe40000001203 */
[-C--:B------:R-:W-:Y:S02]  /*4b10*/  SHF.L.U32 R5, R5, R24.reuse, RZ ;  /* 0x0000001805057219 */ /* 0x080fe400000006ff */
[-C--:B------:R-:W-:Y:S01]  /*4b20*/  SHF.R.U32.HI R3, RZ, R24.reuse, R3 ;  /* 0x00000018ff037219 */ /* 0x080fe20000011603 */
[----:B------:R-:W-:Y:S01]  /*4b30*/  IMAD.MOV.U32 R2, RZ, RZ, R13 ;  /* 0x000000ffff027224 */ /* 0x000fe200078e000d */
[----:B------:R-:W-:Y:S01]  /*4b40*/  SHF.L.U32 R24, R7, R24, RZ ;  /* 0x0000001807187219 */ /* 0x000fe200000006ff */
[----:B------:R-:W0:Y:S01]  /*4b50*/  LDC R25, c[0x0][0x638] ;  /* 0x00018e00ff197b82 */ /* 0x000e220000000800 */
[----:B------:R-:W-:-:S07]  /*4b60*/  LOP3.LUT R19, RZ, R5, RZ, 0x33, !PT ;  /* 0x00000005ff137212 */ /* 0x000fce00078e33ff */
[----:B------:R-:W0:Y:S01]  /*4b70*/  LDC R28, c[0x0][0x610] ;  /* 0x00018400ff1c7b82 */ /* 0x000e220000000800 */
[----:B----4-:R-:W-:Y:S05]  /*4b80*/  @!P0 BRA `(.L_x_102) ;  /* 0x0000000000288947 */ /* 0x010fea0003800000 */
[----:B---3--:R-:W3:Y:S02]  /*4b90*/  LDC R0, c[0x0][0x64c] ;  /* 0x00019300ff007b82 */ /* 0x008ee40000000800 */
[----:B---3--:R-:W-:-:S05]  /*4ba0*/  IADD3 R7, P0, R13, R0, RZ ;  /* 0x000000000d077210 */ /* 0x008fca0007f1e0ff */
        /* <DEDUP_REMOVED lines=8> */
.L_x_102:
[----:B------:R-:W4:Y:S01]  /*4c30*/  LDC R4, c[0x0][0x65c] ;  /* 0x00019700ff047b82 */ /* 0x000f220000000800 */
[----:B--23--:R-:W-:Y:S01]  /*4c40*/  SHF.R.U64 R0, R2, R21, R3 ;  /* 0x0000001502007219 */ /* 0x00cfe20000001203 */
[----:B-1----:R-:W-:Y:S01]  /*4c50*/  VIADD R3, R14, 0xffffffff ;  /* 0xffffffff0e037836 */ /* 0x002fe20000000000 */
[----:B------:R-:W-:Y:S01]  /*4c60*/  LOP3.LUT R19, R8, R19, RZ, 0xc0, !PT ;  /* 0x0000001308137212 */ /* 0x000fe200078ec0ff */
[----:B------:R-:W-:Y:S02]  /*4c70*/  IMAD.MOV R12, RZ, RZ, -R12 ;  /* 0x000000ffff0c7224 */ /* 0x000fe400078e0a0c */
[----:B------:R-:W-:Y:S01]  /*4c80*/  IMAD.MOV R2, RZ, RZ, -R0 ;  /* 0x000000ffff027224 */ /* 0x000fe200078e0a00 */
[----:B------:R-:W-:Y:S01]  /*4c90*/  LOP3.LUT R3, R10, R3, RZ, 0xc0, !PT ;  /* 0x000000030a037212 */ /* 0x000fe200078ec0ff */
[----:B------:R-:W-:Y:S02]  /*4ca0*/  IMAD R19, R24, R0, R19 ;  /* 0x0000000018137224 */ /* 0x000fe400078e0213 */
[----:B0-----:R-:W-:-:S04]  /*4cb0*/  IMAD R0, R2, R25, R13 ;  /* 0x0000001902007224 */ /* 0x001fc800078e020d */
[----:B------:R-:W-:Y:S01]  /*4cc0*/  IMAD R2, R0, R14, R3 ;  /* 0x0000000e00027224 */ /* 0x000fe200078e0203 */
[----:B----4-:R-:W-:Y:S01]  /*4cd0*/  ISETP.NE.AND P0, PT, R4, 0x1, PT ;  /* 0x000000010400780c */ /* 0x010fe20003f05270 */
[----:B------:R-:W-:-:S05]  /*4ce0*/  IMAD.MOV.U32 R4, RZ, RZ, 0x1 ;  /* 0x00000001ff047424 */ /* 0x000fca00078e00ff */
[----:B------:R-:W-:-:S07]  /*4cf0*/  PRMT R0, R4, 0x7610, R0 ;  /* 0x0000761004007816 */ /* 0x000fce0000000000 */
[----:B------:R-:W-:-:S04]  /*4d00*/  @P0 IMAD R22, R15, R12, R20 ;  /* 0x0000000c0f160224 */ /* 0x000fc800078e0214 */
[----:B------:R-:W-:-:S05]  /*4d10*/  IMAD R19, R19, R28, R22 ;  /* 0x0000001c13137224 */ /* 0x000fca00078e0216 */
[----:B------:R-:W-:Y:S02]  /*4d20*/  SEL R22, R2, R19, !P0 ;  /* 0x0000001302167207 */ /* 0x000fe40004000000 */
[----:B------:R-:W-:Y:S01]  /*4d30*/  SEL R19, R19, R2, !P0 ;  /* 0x0000000213137207 */ /* 0x000fe20004000000 */
[----:B------:R-:W-:-:S07]  /*4d40*/  IMAD.MOV.U32 R2, RZ, RZ, R11 ;  /* 0x000000ffff027224 */ /* 0x000fce00078e000b */
.L_x_100:
[----:B------:R-:W-:Y:S02]  /*4d50*/  LOP3.LUT P0, RZ, R0, 0xff, RZ, 0xc0, !PT ;  /* 0x000000ff00ff7812 */ /* 0x000fe4000780c0ff */
[----:B------:R-:W-:-:S11]  /*4d60*/  LOP3.LUT R73, R73, 0x1, RZ, 0x3c, !PT ;  /* 0x0000000149497812 */ /* 0x000fd600078e3cff */
[----:B------:R-:W-:Y:S05]  /*4d70*/  @P0 BRA `(.L_x_103) ;  /* 0xffffffcc00300947 */ /* 0x000fea000383ffff */
[----:B------:R-:W-:Y:S05]  /*4d80*/  EXIT ;  /* 0x000000000000794d */ /* 0x000fea0003800000 */
.L_x_18:
[----:B------:R-:W-:-:S08]  /*4d90*/  ISETP.NE.AND P0, PT, R5, RZ, PT ;  /* 0x000000ff0500720c */ /* 0x000fd00003f05270 */
[----:B0-----:R-:W0:-:S00]  /*4da0*/  USETMAXREG.DEALLOC.CTAPOOL 0x28 ;  /* 0x00000028000079c8 */ /* 0x001e0000080e0500 */
[----:B------:R-:W-:Y:S05]  /*4db0*/  @P0 EXIT ;  /* 0x000000000000094d */ /* 0x000fea0003800000 */
[----:B0-----:R-:W-:Y:S01]  /*4dc0*/  LOP3.LUT P0, RZ, R8, 0xff, RZ, 0xc0, !PT ;  /* 0x000000ff08ff7812 */ /* 0x001fe2000780c0ff */
[----:B------:R-:W-:Y:S02]  /*4dd0*/  IMAD.MOV.U32 R0, RZ, RZ, 0x1 ;  /* 0x00000001ff007424 */ /* 0x000fe400078e00ff */
[----:B------:R-:W-:-:S10]  /*4de0*/  IMAD.MOV.U32 R6, RZ, RZ, RZ ;  /* 0x000000ffff067224 */ /* 0x000fd400078e00ff */
[----:B------:R-:W-:Y:S05]  /*4df0*/  @!P0 BRA `(.L_x_104) ;  /* 0x0000000c00788947 */ /* 0x000fea0003800000 */
[----:B------:R-:W0:Y:S01]  /*4e00*/  S2UR UR9, SR_CgaCtaId ;  /* 0x00000000000979c3 */ /* 0x000e220000008800 */
[----:B------:R-:W-:Y:S01]  /*4e10*/  UMOV UR10, 0x1 ;  /* 0x00000001000a7882 */ /* 0x000fe20000000000 */
[----:B------:R-:W-:Y:S01]  /*4e20*/  LOP3.LUT P0, RZ, R4, 0x1f, RZ, 0xc0, !PT ;  /* 0x0000001f04ff7812 */ /* 0x000fe2000780c0ff */
[----:B------:R-:W-:Y:S01]  /*4e30*/  ULDC UR5, c[0x0][0x658] ;  /* 0x0001960000057ab9 */ /* 0x000fe20000000800 */
[----:B------:R-:W-:Y:S01]  /*4e40*/  UMOV UR7, 0xffffffff ;  /* 0xffffffff00077882 */ /* 0x000fe20000000000 */
[----:B------:R-:W-:Y:S01]  /*4e50*/  BSSY B0, `(.L_x_104) ;  /* 0x00000d8000007945 */ /* 0x000fe20003800000 */
[----:B------:R-:W-:Y:S01]  /*4e60*/  USHF.L.U32 UR7, UR7, UR5, URZ ;  /* 0x0000000507077299 */ /* 0x000fe2000800063f */
[C---:B------:R-:W-:Y:S01]  /*4e70*/  ISETP.NE.AND P2, PT, R3.reuse, RZ, PT ;  /* 0x000000ff0300720c */ /* 0x040fe20003f45270 */
[----:B------:R-:W-:Y:S01]  /*4e80*/  IMAD.MOV.U32 R8, RZ, RZ, 0x1 ;  /* 0x00000001ff087424 */ /* 0x000fe200078e00ff */
[----:B------:R-:W-:Y:S01]  /*4e90*/  ISETP.NE.OR P0, PT, R3, RZ, !P0 ;  /* 0x000000ff0300720c */ /* 0x000fe20004705670 */
[----:B------:R-:W-:Y:S01]  /*4ea0*/  IMAD.MOV.U32 R0, RZ, RZ, 0x1 ;  /* 0x00000001ff007424 */ /* 0x000fe200078e00ff */
[----:B------:R-:W-:Y:S01]  /*4eb0*/  LOP3.LUT R7, R16, 0x2, RZ, 0xfc, !PT ;  /* 0x0000000210077812 */ /* 0x000fe200078efcff */
[----:B------:R-:W-:Y:S01]  /*4ec0*/  IMAD.MOV.U32 R6, RZ, RZ, RZ ;  /* 0x000000ffff067224 */ /* 0x000fe200078e00ff */
[----:B------:R-:W-:Y:S01]  /*4ed0*/  ULDC UR4, c[0x0][0x600] ;  /* 0x0001800000047ab9 */ /* 0x000fe20000000800 */
[----:B------:R-:W-:Y:S01]  /*4ee0*/  UMOV UR18, 0x5 ;  /* 0x0000000500127882 */ /* 0x000fe20000000000 */
[----:B------:R-:W-:-:S02]  /*4ef0*/  UIADD3 UR26, UR40, 0x1, URZ ;  /* 0x00000001281a7890 */ /* 0x000fc4000fffe03f */
[----:B------:R-:W-:Y:S02]  /*4f00*/  UIADD3 UR4, UR4, -0x1, URZ ;  /* 0xffffffff04047890 */ /* 0x000fe4000fffe03f */
[----:B------:R-:W-:Y:S02]  /*4f10*/  USHF.L.U32 UR5, UR10, UR5, URZ ;  /* 0x000000050a057299 */ /* 0x000fe4000800063f */
[----:B------:R-:W-:Y:S01]  /*4f20*/  ULOP3.LUT UR7, URZ, UR7, URZ, 0x33, !UPT ;  /* 0x000000073f077292 */ /* 0x000fe2000f8e333f */
[----:B------:R-:W-:Y:S01]  /*4f30*/  ULDC.64 UR24, c[0x0][0x198] ;  /* 0x0000660000187ab9 */ /* 0x000fe20000000a00 */
[----:B0-----:R-:W-:Y:S02]  /*4f40*/  ULOP3.LUT UR8, UR9, 0x1, URZ, 0xc0, !UPT ;  /* 0x0000000109087892 */ /* 0x001fe4000f8ec03f */
[----:B------:R-:W-:Y:S02]  /*4f50*/  USHF.R.U32.HI UR27, URZ, 0x1, UR9 ;  /* 0x000000013f1b7899 */ /* 0x000fe40008011609 */
[----:B------:R-:W-:-:S02]  /*4f60*/  USHF.L.U32 UR6, UR9, 0x5, URZ ;  /* 0x0000000509067899 */ /* 0x000fc4000800063f */
[----:B------:R-:W-:Y:S02]  /*4f70*/  USHF.L.U32 UR28, UR9, 0xa, URZ ;  /* 0x0000000a091c7899 */ /* 0x000fe4000800063f */
[----:B------:R-:W-:Y:S02]  /*4f80*/  ULOP3.LUT UR9, UR9, 0xfffffffe, URZ, 0xc0, !UPT ;  /* 0xfffffffe09097892 */ /* 0x000fe4000f8ec03f */
[----:B------:R-:W-:Y:S02]  /*4f90*/  UISETP.GT.U32.AND UP0, UPT, UR8, 0xffff, UPT ;  /* 0x0000ffff0800788c */ /* 0x000fe4000bf04070 */
[----:B------:R-:W-:Y:S02]  /*4fa0*/  USHF.L.U32 UR13, UR10, UR9, URZ ;  /* 0x000000090a0d7299 */ /* 0x000fe4000800063f */
[----:B------:R-:W-:Y:S02]  /*4fb0*/  ULOP3.LUT UR9, UR9, 0x1, URZ, 0xfc, !UPT ;  /* 0x0000000109097892 */ /* 0x000fe4000f8efc3f */
[----:B------:R-:W-:-:S02]  /*4fc0*/  USEL UR8, UR8, 0xffff, !UP0 ;  /* 0x0000ffff08087887 */ /* 0x000fc4000c000000 */
[----:B------:R-:W-:Y:S02]  /*4fd0*/  USHF.L.U32 UR9, UR10, UR9, URZ ;  /* 0x000000090a097299 */ /* 0x000fe4000800063f */
[----:B------:R-:W-:Y:S02]  /*4fe0*/  ULOP3.LUT UR8, UR8, 0xffff, URZ, 0xc0, !UPT ;  /* 0x0000ffff08087892 */ /* 0x000fe4000f8ec03f */
[----:B------:R-:W-:Y:S02]  /*4ff0*/  ULOP3.LUT UR6, UR6, 0x20, URZ, 0xc0, !UPT ;  /* 0x0000002006067892 */ /* 0x000fe4000f8ec03f */
[----:B------:R-:W-:Y:S02]  /*5000*/  ULOP3.LUT UR13, UR13, UR9, URZ, 0xfc, !UPT ;  /* 0x000000090d0d7292 */ /* 0x000fe4000f8efc3f */
[----:B------:R-:W-:-:S12]  /*5010*/  USHF.L.U32 UR18, UR18, UR8, URZ ;  /* 0x0000000812127299 */ /* 0x000fd8000800063f */
.L_x_116:
[----:B------:R-:W-:-:S03]  /*5020*/  UMOV UR8, 0xffffffff ;  /* 0xffffffff00087882 */ /* 0x000fc60000000000 */
[----:B------:R-:W-:Y:S05]  /*5030*/  BRA.DIV UR8, `(.L_x_105) ;  /* 0x0000001e085c7947 */ /* 0x000fea000b800000 */
[----:B------:R-:W-:-:S13]  /*5040*/  ELECT P6, URZ, PT ;  /* 0x00000000003f782f */ /* 0x000fda00038c0000 */
.L_x_153:
[----:B------:R-:W0:Y:S01]  /*5050*/  LDC R3, c[0x0][0x28c] ;  /* 0x0000a300ff037b82 */ /* 0x000e220000000800 */
[----:B------:R-:W-:Y:S01]  /*5060*/  BSSY B1, `(.L_x_106) ;  /* 0x000003e000017945 */ /* 0x000fe20003800000 */
[----:B0-----:R-:W-:-:S13]  /*5070*/  ISETP.LT.OR P6, PT, R3, 0x1, !P6 ;  /* 0x000000010300780c */ /* 0x001fda00077c1670 */
[----:B------:R-:W-:Y:S05]  /*5080*/  @P6 BRA `(.L_x_107) ;  /* 0x0000000000ec6947 */ /* 0x000fea0003800000 */
[----:B------:R-:W-:Y:S01]  /*5090*/  LEA R19, R19, UR27, 0x1 ;  /* 0x0000001b13137c11 */ /* 0x000fe2000f8e08ff */
[----:B------:R-:W-:Y:S01]  /*50a0*/  IMAD.MOV.U32 R12, RZ, RZ, RZ ;  /* 0x000000ffff0c7224 */ /* 0x000fe200078e00ff */
[----:B------:R-:W-:Y:S01]  /*50b0*/  LEA R22, R22, UR6, 0x6 ;  /* 0x0000000616167c11 */ /* 0x000fe2000f8e30ff */
[----:B------:R-:W-:Y:S02]  /*50c0*/  IMAD.U32 R13, RZ, RZ, UR26 ;  /* 0x0000001aff0d7e24 */ /* 0x000fe4000f8e00ff */
[----:B------:R-:W-:Y:S02]  /*50d0*/  IMAD.MOV.U32 R3, RZ, RZ, R0 ;  /* 0x000000ffff037224 */ /* 0x000fe400078e0000 */
[----:B------:R-:W-:Y:S02]  /*50e0*/  IMAD.MOV.U32 R4, RZ, RZ, R6 ;  /* 0x000000ffff047224 */ /* 0x000fe400078e0006 */
[----:B------:R-:W-:-:S07]  /*50f0*/  IMAD.SHL.U32 R19, R19, 0x20, RZ ;  /* 0x0000002013137824 */ /* 0x000fce00078e00ff */
.L_x_111:
[----:B------:R-:W0:Y:S01]  /*5100*/  S2R R10, SR_CgaCtaId ;  /* 0x00000000000a7919 */ /* 0x000e220000008800 */
[----:B------:R-:W-:Y:S01]  /*5110*/  MOV R5, 0x400 ;  /* 0x0000040000057802 */ /* 0x000fe20000000f00 */
[----:B------:R-:W1:Y:S03]  /*5120*/  @!P2 LDC R9, c[0x0][0x500] ;  /* 0x00014000ff09ab82 */ /* 0x000e660000000800 */
[----:B0-----:R-:W-:Y:S02]  /*5130*/  LEA R11, R10, R5, 0x18 ;  /* 0x000000050a0b7211 */ /* 0x001fe400078ec0ff */
[----:B------:R-:W-:-:S03]  /*5140*/  SHF.L.U32 R5, R3, 0x1f, RZ ;  /* 0x0000001f03057819 */ /* 0x000fc600000006ff */
[----:B------:R-:W-:-:S04]  /*5150*/  IMAD R10, R4, 0x8, R11 ;  /* 0x00000008040a7824 */ /* 0x000fc800078e020b */
[----:B------:R-:W0:Y:S02]  /*5160*/  SYNCS.PHASECHK.TRANS64.TRYWAIT P1, [R10+URZ+0xe0], R5 ;  /* 0x0000e0050a0075a7 */ /* 0x000e24000802017f */
[----:B01----:R-:W-:Y:S05]  /*5170*/  @!P1 BRA `(.L_x_108) ;  /* 0x0000001c002c9947 */ /* 0x003fea0003800000 */
.L_x_154:
[----:B0-----:R-:W-:Y:S01]  /*5180*/  PRMT R5, R7, 0x9910, RZ ;  /* 0x0000991007057816 */ /* 0x001fe200000000ff */
[----:B------:R0:W-:Y:S03]  /*5190*/  @!P2 SYNCS.ARRIVE.TRANS64 RZ, [R10+URZ], R9 ;  /* 0x000000090affa9a7 */ /* 0x0001e6000800003f */
[----:B------:R-:W-:-:S13]  /*51a0*/  ISETP.NE.AND P1, PT, R5, 0x2, PT ;  /* 0x000000020500780c */ /* 0x000fda0003f25270 */
[----:B0-----:R-:W-:Y:S05]  /*51b0*/  @P1 BRA `(.L_x_109) ;  /* 0x0000000000041947 */ /* 0x001fea0003800000 */
[----:B------:R-:W-:Y:S01]  /*51c0*/  BPT.TRAP 0x1 ;  /* 0x000000040000795c */ /* 0x000fe20000300000 */
.L_x_109:
[----:B------:R-:W-:Y:S05]  /*51d0*/  @P0 BRA `(.L_x_110) ;  /* 0x0000000000040947 */ /* 0x000fea0003800000 */
[----:B------:R-:W-:Y:S01]  /*51e0*/  BPT.TRAP 0x1 ;  /* 0x000000040000795c */ /* 0x000fe20000300000 */
.L_x_110:
[----:B------:R-:W-:Y:S01]  /*51f0*/  R2UR UR8, R4 ;  /* 0x00000000040872ca */ /* 0x000fe200000e0000 */
[----:B------:R-:W-:Y:S01]  /*5200*/  VIADD R13, R13, 0xffffffff ;  /* 0xffffffff0d0d7836 */ /* 0x000fe20000000000 */
[----:B------:R-:W-:Y:S01]  /*5210*/  R2UR UR15, R11 ;  /* 0x000000000b0f72ca */ /* 0x000fe200000e0000 */
[----:B------:R-:W-:Y:S01]  /*5220*/  UIADD3 UR14, UP0, UR24, 0xf0, URZ ;  /* 0x000000f0180e7890 */ /* 0x000fe2000ff1e03f */
[----:B------:R-:W-:Y:S01]  /*5230*/  R2UR UR22, R19 ;  /* 0x00000000131672ca */ /* 0x000fe200000e0000 */
[----:B------:R-:W-:Y:S01]  /*5240*/  UIADD3 UR30, UP1, UR24, 0x1f0, URZ ;  /* 0x000001f0181e7890 */ /* 0x000fe2000ff3e03f */
[----:B------:R-:W-:Y:S01]  /*5250*/  R2UR UR9, R10 ;  /* 0x000000000a0972ca */ /* 0x000fe200000e0000 */
[----:B------:R-:W-:Y:S01]  /*5260*/  UPRMT UR19, URZ, 0x5410, UR18 ;  /* 0x000054103f137896 */ /* 0x000fe20008000012 */
[----:B------:R-:W-:Y:S01]  /*5270*/  R2UR UR10, R12 ;  /* 0x000000000c0a72ca */ /* 0x000fe200000e0000 */
[----:B------:R-:W-:Y:S01]  /*5280*/  VIADD R4, R4, 0x1 ;  /* 0x0000000104047836 */ /* 0x000fe20000000000 */
[----:B------:R-:W-:Y:S01]  /*5290*/  R2UR UR12, R2 ;  /* 0x00000000020c72ca */ /* 0x000fe200000e0000 */
[----:B------:R-:W-:Y:S01]  /*52a0*/  UPRMT UR29, URZ, 0x5410, UR13 ;  /* 0x000054103f1d7896 */ /* 0x000fe2000800000d */
[----:B------:R-:W-:Y:S01]  /*52b0*/  R2UR UR23, R22 ;  /* 0x00000000161772ca */ /* 0x000fe200000e0000 */
[----:B------:R-:W-:Y:S01]  /*52c0*/  USHF.L.U32 UR8, UR8, 0xb, URZ ;  /* 0x0000000b08087899 */ /* 0x000fe2000800063f */
[----:B------:R-:W-:Y:S01]  /*52d0*/  ISETP.GT.AND P3, PT, R13, 0x1, PT ;  /* 0x000000010d00780c */ /* 0x000fe20003f64270 */
[----:B------:R-:W-:Y:S01]  /*52e0*/  UIADD3.X UR31, URZ, UR25, URZ, UP1, !UPT ;  /* 0x000000193f1f7290 */ /* 0x000fe20008ffe43f */
[----:B------:R-:W-:Y:S01]  /*52f0*/  ISETP.NE.AND P1, PT, R4, 0x1c, PT ;  /* 0x0000001c0400780c */ /* 0x000fe20003f25270 */
[----:B------:R-:W-:Y:S01]  /*5300*/  ULEA UR11, UR27, UR8, 0xa ;  /* 0x000000081b0b7291 */ /* 0x000fe2000f8e503f */
[----:B------:R-:W-:Y:S01]  /*5310*/  VIADD R12, R12, 0x20 ;  /* 0x000000200c0c7836 */ /* 0x000fe20000000000 */
[----:B------:R-:W-:Y:S01]  /*5320*/  ULOP3.LUT UR8, UR8, 0x400, UR28, 0xf8, !UPT ;  /* 0x0000040008087892 */ /* 0x000fe2000f8ef81c */
[----:B------:R-:W-:Y:S01]  /*5330*/  SEL R10, RZ, 0x1, P1 ;  /* 0x00000001ff0a7807 */ /* 0x000fe20000800000 */
[----:B------:R-:W-:Y:S01]  /*5340*/  ULEA UR11, UR11, UR15, 0x1 ;  /* 0x0000000f0b0b7291 */ /* 0x000fe2000f8e083f */
[----:B------:R-:W-:Y:S01]  /*5350*/  SEL R4, R4, RZ, P1 ;  /* 0x000000ff04047207 */ /* 0x000fe20000800000 */
[----:B------:R-:W-:Y:S01]  /*5360*/  ULEA UR8, UR8, UR15, 0x1 ;  /* 0x0000000f08087291 */ /* 0x000fe2000f8e083f */
[----:B------:R-:W-:Y:S01]  /*5370*/  LOP3.LUT R3, R3, R10, RZ, 0x3c, !PT ;  /* 0x0000000a03037212 */ /* 0x000fe200078e3cff */
[----:B------:R-:W-:-:S02]  /*5380*/  UIADD3 UR20, UR11, 0x300, URZ ;  /* 0x000003000b147890 */ /* 0x000fc4000fffe03f */
[----:B------:R-:W-:Y:S02]  /*5390*/  UIADD3.X UR15, URZ, UR25, URZ, UP0, !UPT ;  /* 0x000000193f0f7290 */ /* 0x000fe400087fe43f */
[----:B------:R-:W-:Y:S01]  /*53a0*/  UIADD3 UR21, UR8, 0x1c300, URZ ;  /* 0x0001c30008157890 */ /* 0x000fe2000fffe03f */
[----:B------:R-:W-:Y:S01]  /*53b0*/  UMOV UR16, 0x0 ;  /* 0x0000000000107882 */ /* 0x000fe20000000000 */
[----:B------:R-:W-:Y:S01]  /*53c0*/  UMOV UR17, 0x10000000 ;  /* 0x1000000000117882 */ /* 0x000fe20000000000 */
[----:B------:R-:W-:Y:S01]  /*53d0*/  UMOV UR11, UR22 ;  /* 0x00000016000b7c82 */ /* 0x000fe20008000000 */
[----:B------:R-:W-:-:S03]  /*53e0*/  UMOV UR8, UR20 ;  /* 0x0000001400087c82 */ /* 0x000fc60008000000 */
[----:B------:R0:W-:Y:S02]  /*53f0*/  UTMALDG.3D.MULTICAST [UR8], [UR14], UR19, desc[UR16] ;  /* 0x000010080e0073b4 */ /* 0x0001e40008011813 */
[----:B0-----:R-:W-:Y:S01]  /*5400*/  UMOV UR8, UR21 ;  /* 0x0000001500087c82 */ /* 0x001fe20008000000 */
[----:B------:R-:W-:Y:S02]  /*5410*/  UMOV UR11, UR23 ;  /* 0x00000017000b7c82 */ /* 0x000fe40008000000 */
[----:B------:R0:W-:Y:S02]  /*5420*/  UTMALDG.3D.MULTICAST [UR8], [UR30], UR29, desc[UR16] ;  /* 0x000010081e0073b4 */ /* 0x0001e4000801181d */
[----:B0-----:R-:W-:Y:S05]  /*5430*/  @P3 BRA `(.L_x_111) ;  /* 0xfffffffc00303947 */ /* 0x001fea000383ffff */
.L_x_107:
[----:B------:R-:W-:Y:S05]  /*5440*/  BSYNC B1 ;  /* 0x0000000000017941 */ /* 0x000fea0003800000 */
.L_x_106:
[----:B------:R-:W2:Y:S01]  /*5450*/  LDL.64 R10, [R1] ;  /* 0x00000000010a7983 */ /* 0x000ea20000100a00 */
[----:B------:R-:W-:Y:S01]  /*5460*/  LOP3.LUT P4, RZ, R8, 0xff, RZ, 0xc0, !PT ;  /* 0x000000ff08ff7812 */ /* 0x000fe2000788c0ff */
[----:B------:R-:W-:Y:S01]  /*5470*/  VIADD R9, R6, UR40 ;  /* 0x0000002806097c36 */ /* 0x000fe20008000000 */
[----:B------:R-:W-:Y:S01]  /*5480*/  ULDC.64 UR8, c[0x0][0x650] ;  /* 0x0001940000087ab9 */ /* 0x000fe20000000a00 */
[----:B------:R-:W-:Y:S01]  /*5490*/  IMAD.U32 R4, RZ, RZ, UR40 ;  /* 0x00000028ff047e24 */ /* 0x000fe2000f8e00ff */
[----:B------:R-:W-:Y:S01]  /*54a0*/  UISETP.GE.U32.AND UP0, UPT, UR40, 0x1c, UPT ;  /* 0x0000001c2800788c */ /* 0x000fe2000bf06070 */
[----:B------:R-:W-:Y:S01]  /*54b0*/  BSSY B1, `(.L_x_112) ;  /* 0x000006f000017945 */ /* 0x000fe20003800000 */
[----:B------:R-:W-:Y:S01]  /*54c0*/  ISETP.GT.U32.AND P1, PT, R9, 0x1b, PT ;  /* 0x0000001b0900780c */ /* 0x000fe20003f24070 */
[----:B------:R-:W-:Y:S01]  /*54d0*/  IMAD.MOV.U32 R19, RZ, RZ, -0x1 ;  /* 0xffffffffff137424 */ /* 0x000fe200078e00ff */
[----:B------:R-:W-:Y:S01]  /*54e0*/  PRMT R8, RZ, 0x7610, R8 ;  /* 0x00007610ff087816 */ /* 0x000fe20000000008 */
[----:B------:R-:W-:Y:S01]  /*54f0*/  IMAD.MOV.U32 R22, RZ, RZ, -0x1 ;  /* 0xffffffffff167424 */ /* 0x000fe200078e00ff */
[----:B------:R-:W-:-:S02]  /*5500*/  ISETP.LT.U32.AND P1, PT, R4, 0x1c, P1 ;  /* 0x0000001c0400780c */ /* 0x000fc40000f21070 */
[----:B------:R-:W-:Y:S01]  /*5510*/  PLOP3.LUT P3, PT, PT, PT, UP0, 0x80, 0x0 ;  /* 0x000000000000781c */ /* 0x000fe20003f6f008 */
[----:B------:R-:W0:Y:S01]  /*5520*/  @P4 S2R R3, SR_CgaCtaId ;  /* 0x0000000000034919 */ /* 0x000e220000008800 */
[----:B------:R-:W-:Y:S02]  /*5530*/  @P4 MOV R2, 0x400 ;  /* 0x0000040000024802 */ /* 0x000fe40000000f00 */
[----:B------:R-:W-:-:S04]  /*5540*/  SEL R5, RZ, 0x1, !P1 ;  /* 0x00000001ff057807 */ /* 0x000fc80004800000 */
[----:B------:R-:W-:Y:S02]  /*5550*/  LOP3.LUT R0, R0, R5, RZ, 0x3c, !PT ;  /* 0x0000000500007212 */ /* 0x000fe400078e3cff */
[----:B0-----:R-:W-:-:S04]  /*5560*/  @P4 LEA R2, R3, R2, 0x18 ;  /* 0x0000000203024211 */ /* 0x001fc800078ec0ff */
[----:B------:R0:W-:Y:S02]  /*5570*/  @P4 SYNCS.ARRIVE.TRANS64.A1T0 RZ, [R2+URZ+0x1f8], RZ ;  /* 0x0001f8ff02ff49a7 */ /* 0x0001e4000810003f */
[----:B0-----:R-:W-:-:S05]  /*5580*/  SHF.R.U32.HI R2, RZ, 0x2, R9 ;  /* 0x00000002ff027819 */ /* 0x001fca0000011609 */
[----:B------:R-:W-:-:S04]  /*5590*/  IMAD.WIDE.U32 R2, R2, 0x24924925, RZ ;  /* 0x2492492502027825 */ /* 0x000fc800078e00ff */
[----:B------:R-:W-:Y:S01]  /*55a0*/  IMAD R6, R3, -0x1c, R9 ;  /* 0xffffffe403067824 */ /* 0x000fe200078e0209 */
[--C-:B------:R-:W-:Y:S01]  /*55b0*/  @P3 LOP3.LUT R0, R0, 0x1, R3.reuse, 0x78, !PT ;  /* 0x0000000100003812 */ /* 0x100fe200078e7803 */
[----:B------:R-:W-:Y:S01]  /*55c0*/  IMAD.MOV.U32 R2, RZ, RZ, -0x1 ;  /* 0xffffffffff027424 */ /* 0x000fe200078e00ff */
[----:B------:R-:W-:Y:S02]  /*55d0*/  PRMT R3, RZ, 0x7610, R3 ;  /* 0x00007610ff037816 */ /* 0x000fe40000000003 */
[----:B--2---:R-:W-:-:S04]  /*55e0*/  IADD3 R18, P4, R18, R10, RZ ;  /* 0x0000000a12127210 */ /* 0x004fc80007f9e0ff */
[----:B------:R-:W-:Y:S01]  /*55f0*/  ISETP.GE.U32.AND P1, PT, R18, UR8, PT ;  /* 0x0000000812007c0c */ /* 0x000fe2000bf26070 */
[----:B------:R-:W-:-:S05]  /*5600*/  IMAD.X R17, R17, 0x1, R23, P4 ;  /* 0x0000000111117824 */ /* 0x000fca00020e0617 */
[----:B------:R-:W-:-:S13]  /*5610*/  ISETP.GE.U32.AND.EX P1, PT, R17, UR9, PT, P1 ;  /* 0x0000000911007c0c */ /* 0x000fda000bf26110 */
[----:B------:R-:W-:Y:S05]  /*5620*/  @P1 BRA `(.L_x_113) ;  /* 0x00000004005c1947 */ /* 0x000fea0003800000 */
[----:B------:R-:W0:Y:S01]  /*5630*/  S2R R11, SR_CTAID.X ;  /* 0x00000000000b7919 */ /* 0x000e220000002500 */
[----:B------:R-:W-:Y:S01]  /*5640*/  ULDC.64 UR8, c[0x0][0x628] ;  /* 0x00018a0000087ab9 */ /* 0x000fe20000000a00 */
[----:B------:R-:W1:Y:S01]  /*5650*/  LDC R12, c[0x0][0x144] ;  /* 0x00005100ff0c7b82 */ /* 0x000e620000000800 */
[----:B------:R-:W-:Y:S01]  /*5660*/  ISETP.NE.U32.AND P1, PT, RZ, UR8, PT ;  /* 0x00000008ff007c0c */ /* 0x000fe2000bf25070 */
[----:B------:R-:W2:Y:S01]  /*5670*/  S2R R9, SR_CTAID.Y ;  /* 0x0000000000097919 */ /* 0x000ea20000002600 */
[----:B------:R-:W-:Y:S01]  /*5680*/  ULDC UR10, c[0x0][0x150] ;  /* 0x00005400000a7ab9 */ /* 0x000fe20000000800 */
[----:B------:R-:W-:Y:S01]  /*5690*/  ULDC UR11, c[0x0][0x630] ;  /* 0x00018c00000b7ab9 */ /* 0x000fe20000000800 */
[----:B------:R-:W-:Y:S01]  /*56a0*/  ISETP.NE.AND.EX P1, PT, RZ, UR9, PT, P1 ;  /* 0x00000009ff007c0c */ /* 0x000fe2000bf25310 */
[----:B------:R-:W-:Y:S01]  /*56b0*/  IMAD.MOV.U32 R2, RZ, RZ, R18 ;  /* 0x000000ffff027224 */ /* 0x000fe200078e0012 */
[----:B0-----:R-:W-:-:S05]  /*56c0*/  I2FP.F32.U32 R3, R11 ;  /* 0x0000000b00037245 */ /* 0x001fca0000201000 */
[----:B------:R-:W-:Y:S01]  /*56d0*/  FMUL R14, R3, UR10 ;  /* 0x0000000a030e7c20 */ /* 0x000fe20008400000 */
[----:B------:R-:W-:-:S05]  /*56e0*/  IMAD.MOV.U32 R3, RZ, RZ, R17 ;  /* 0x000000ffff037224 */ /* 0x000fca00078e0011 */
[----:B--2---:R-:W-:Y:S05]  /*56f0*/  @!P1 BRA `(.L_x_114) ;  /* 0x0000000000289947 */ /* 0x004fea0003800000 */
[----:B------:R-:W-:Y:S02]  /*5700*/  ULDC UR10, c[0x0][0x634] ;  /* 0x00018d00000a7ab9 */ /* 0x000fe40000000800 */
[----:B------:R-:W-:-:S05]  /*5710*/  IADD3 R3, P1, R18, UR10, RZ ;  /* 0x0000000a12037c10 */ /* 0x000fca000ff3e0ff */
[----:B------:R-:W-:-:S04]  /*5720*/  IMAD.X R13, RZ, RZ, R17, P1 ;  /* 0x000000ffff0d7224 */ /* 0x000fc800008e0611 */
[----:B------:R-:W-:-:S04]  /*5730*/  IMAD.WIDE.U32 R4, R13, UR8, RZ ;  /* 0x000000080d047c25 */ /* 0x000fc8000f8e00ff */
[----:B------:R-:W-:-:S04]  /*5740*/  IMAD.WIDE.U32 R4, P1, R3, UR9, R4 ;  /* 0x0000000903047c25 */ /* 0x000fc8000f820004 */
[----:B------:R-:W-:-:S04]  /*5750*/  IMAD.WIDE.U32 R2, R3, UR8, RZ ;  /* 0x0000000803027c25 */ /* 0x000fc8000f8e00ff */
[----:B------:R-:W-:Y:S01]  /*5760*/  IMAD.MOV.U32 R2, RZ, RZ, R5 ;  /* 0x000000ffff027224 */ /* 0x000fe200078e0005 */
[----:B------:R-:W-:Y:S01]  /*5770*/  IADD3 RZ, P3, R3, R4, RZ ;  /* 0x0000000403ff7210 */ /* 0x000fe20007f7e0ff */
[----:B------:R-:W-:-:S04]  /*5780*/  IMAD.X R3, RZ, RZ, RZ, P1 ;  /* 0x000000ffff037224 */ /* 0x000fc800008e06ff */
[----:B------:R-:W-:-:S08]  /*5790*/  IMAD.WIDE.U32.X R2, R13, UR9, R2, P3 ;  /* 0x000000090d027c25 */ /* 0x000fd000098e0402 */
.L_x_114:
[--C-:B------:R-:W-:Y:S01]  /*57a0*/  SHF.R.U64 R10, R2, UR11, R3.reuse ;  /* 0x0000000b020a7c19 */ /* 0x100fe20008001203 */
[----:B------:R-:W0:Y:S01]  /*57b0*/  F2I.U32.TRUNC.NTZ R14, R14 ;  /* 0x0000000e000e7305 */ /* 0x000e22000020f000 */
[----:B------:R-:W-:Y:S01]  /*57c0*/  SHF.R.U32.HI R2, RZ, UR11, R3 ;  /* 0x0000000bff027c19 */ /* 0x000fe20008011603 */
[----:B------:R-:W-:Y:S01]  /*57d0*/  ULDC.64 UR8, c[0x0][0x620] ;  /* 0x0001880000087ab9 */ /* 0x000fe20000000a00 */
[----:B------:R-:W-:Y:S01]  /*57e0*/  IADD3 R5, P1, RZ, -R10, RZ ;  /* 0x8000000aff057210 */ /* 0x000fe20007f3e0ff */
[----:B------:R-:W-:Y:S01]  /*57f0*/  IMAD.MOV.U32 R3, RZ, RZ, R17 ;  /* 0x000000ffff037224 */ /* 0x000fe200078e0011 */
[----:B------:R-:W-:-:S03]  /*5800*/  ULDC.64 UR10, c[0x0][0x640] ;  /* 0x00019000000a7ab9 */ /* 0x000fc60000000a00 */
[----:B------:R-:W-:Y:S01]  /*5810*/  IMAD.X R2, RZ, RZ, ~R2, P1 ;  /* 0x000000ffff027224 */ /* 0x000fe200008e0e02 */
[----:B------:R-:W-:-:S03]  /*5820*/  ISETP.NE.U32.AND P1, PT, RZ, UR10, PT ;  /* 0x0000000aff007c0c */ /* 0x000fc6000bf25070 */
[----:B------:R-:W-:Y:S01]  /*5830*/  IMAD R4, R2, UR8, RZ ;  /* 0x0000000802047c24 */ /* 0x000fe2000f8e02ff */
[----:B------:R-:W-:Y:S01]  /*5840*/  ISETP.NE.AND.EX P1, PT, RZ, UR11, PT, P1 ;  /* 0x0000000bff007c0c */ /* 0x000fe2000bf25310 */
[----:B------:R-:W-:-:S04]  /*5850*/  IMAD.MOV.U32 R2, RZ, RZ, R18 ;  /* 0x000000ffff027224 */ /* 0x000fc800078e0012 */
[----:B------:R-:W-:Y:S01]  /*5860*/  IMAD.WIDE.U32 R2, R5, UR8, R2 ;  /* 0x0000000805027c25 */ /* 0x000fe2000f8e0002 */
[----:B------:R-:W-:-:S03]  /*5870*/  ULDC UR8, c[0x0][0x618] ;  /* 0x0001860000087ab9 */ /* 0x000fc60000000800 */
[----:B------:R-:W-:Y:S01]  /*5880*/  IMAD R5, R5, UR9, R4 ;  /* 0x0000000905057c24 */ /* 0x000fe2000f8e0204 */
[----:B------:R-:W-:Y:S01]  /*5890*/  ULDC UR9, c[0x0][0x154] ;  /* 0x0000550000097ab9 */ /* 0x000fe20000000800 */
[----:B0-----:R-:W-:Y:S02]  /*58a0*/  IMAD.MOV R4, RZ, RZ, -R14 ;  /* 0x000000ffff047224 */ /* 0x001fe400078e0a0e */
[----:B------:R-:W0:Y:S01]  /*58b0*/  LDC R14, c[0x0][0x148] ;  /* 0x00005200ff0e7b82 */ /* 0x000e220000000800 */
[----:B------:R-:W-:Y:S02]  /*58c0*/  IMAD.IADD R3, R3, 0x1, R5 ;  /* 0x0000000103037824 */ /* 0x000fe400078e0205 */
[----:B-1----:R-:W-:Y:S01]  /*58d0*/  IMAD R11, R12, R4, R11 ;  /* 0x000000040c0b7224 */ /* 0x002fe200078e020b */
[----:B------:R-:W-:Y:S02]  /*58e0*/  I2FP.F32.U32 R4, R9 ;  /* 0x0000000900047245 */ /* 0x000fe40000201000 */
[----:B------:R-:W-:-:S02]  /*58f0*/  SHF.R.U64 R12, R2, UR8, R3 ;  /* 0x00000008020c7c19 */ /* 0x000fc40008001203 */
[----:B------:R-:W-:Y:S01]  /*5900*/  SHF.R.U32.HI R3, RZ, UR8, R3 ;  /* 0x00000008ff037c19 */ /* 0x000fe20008011603 */
[----:B------:R-:W-:Y:S01]  /*5910*/  FMUL R4, R4, UR9 ;  /* 0x0000000904047c20 */ /* 0x000fe20008400000 */
[----:B------:R-:W-:Y:S02]  /*5920*/  ULDC UR8, c[0x0][0x608] ;  /* 0x0001820000087ab9 */ /* 0x000fe40000000800 */
[--C-:B------:R-:W-:Y:S01]  /*5930*/  SHF.R.U64 R15, R12, UR8, R3.reuse ;  /* 0x000000080c0f7c19 */ /* 0x100fe20008001203 */
[----:B------:R1:W2:Y:S01]  /*5940*/  F2I.U32.TRUNC.NTZ R20, R4 ;  /* 0x0000000400147305 */ /* 0x0002a2000020f000 */
[----:B------:R-:W-:Y:S01]  /*5950*/  SHF.R.U32.HI R2, RZ, UR8, R3 ;  /* 0x00000008ff027c19 */ /* 0x000fe20008011603 */
[----:B------:R-:W-:-:S03]  /*5960*/  ULDC UR8, c[0x0][0x658] ;  /* 0x0001960000087ab9 */ /* 0x000fc60000000800 */
[--C-:B------:R-:W-:Y:S02]  /*5970*/  SHF.R.U64 R13, R15, UR8, R2.reuse ;  /* 0x000000080f0d7c19 */ /* 0x100fe40008001202 */
[----:B------:R-:W-:-:S03]  /*5980*/  SHF.R.U32.HI R19, RZ, UR8, R2 ;  /* 0x00000008ff137c19 */ /* 0x000fc60008011602 */
[----:B------:R-:W-:Y:S02]  /*5990*/  IMAD.MOV.U32 R2, RZ, RZ, R13 ;  /* 0x000000ffff027224 */ /* 0x000fe400078e000d */
[----:B------:R-:W-:Y:S01]  /*59a0*/  IMAD.MOV.U32 R3, RZ, RZ, R19 ;  /* 0x000000ffff037224 */ /* 0x000fe200078e0013 */
[----:B-1----:R-:W-:Y:S06]  /*59b0*/  @!P1 BRA `(.L_x_115) ;  /* 0x0000000000289947 */ /* 0x002fec0003800000 */
        /* <DEDUP_REMOVED lines=10> */
.L_x_115:
[----:B------:R-:W1:Y:S01]  /*5a60*/  LDC R4, c[0x0][0x65c] ;  /* 0x00019700ff047b82 */ /* 0x000e620000000800 */
[----:B------:R-:W-:Y:S01]  /*5a70*/  ULDC UR8, c[0x0][0x648] ;  /* 0x0001920000087ab9 */ /* 0x000fe20000000800 */
[----:B------:R-:W-:Y:S01]  /*5a80*/  LOP3.LUT R15, R15, UR7, RZ, 0xc0, !PT ;  /* 0x000000070f0f7c12 */ /* 0x000fe2000f8ec0ff */
[----:B--2---:R-:W-:Y:S01]  /*5a90*/  IMAD.MOV R20, RZ, RZ, -R20 ;  /* 0x000000ffff147224 */ /* 0x004fe200078e0a14 */
[----:B------:R-:W-:Y:S01]  /*5aa0*/  SHF.R.U64 R2, R2, UR8, R3 ;  /* 0x0000000802027c19 */ /* 0x000fe20008001203 */
[----:B------:R-:W-:Y:S01]  /*5ab0*/  ULDC UR8, c[0x0][0x638] ;  /* 0x00018e0000087ab9 */ /* 0x000fe20000000800 */
[----:B------:R-:W-:Y:S01]  /*5ac0*/  LOP3.LUT R12, R12, UR4, RZ, 0xc0, !PT ;  /* 0x000000040c0c7c12 */ /* 0x000fe2000f8ec0ff */
[----:B------:R-:W-:Y:S01]  /*5ad0*/  ULDC UR9, c[0x0][0x610] ;  /* 0x0001840000097ab9 */ /* 0x000fe20000000800 */
[----:B------:R-:W-:Y:S01]  /*5ae0*/  IMAD.MOV.U32 R3, RZ, RZ, 0x1 ;  /* 0x00000001ff037424 */ /* 0x000fe200078e00ff */
[----:B-1----:R-:W-:Y:S01]  /*5af0*/  ISETP.NE.AND P1, PT, R4, 0x1, PT ;  /* 0x000000010400780c */ /* 0x002fe20003f25270 */
[----:B------:R-:W-:-:S02]  /*5b00*/  IMAD.MOV R4, RZ, RZ, -R2 ;  /* 0x000000ffff047224 */ /* 0x000fc400078e0a02 */
[----:B------:R-:W-:Y:S02]  /*5b10*/  IMAD R2, R2, UR5, R15 ;  /* 0x0000000502027c24 */ /* 0x000fe4000f8e020f */
[----:B------:R-:W-:Y:S01]  /*5b20*/  IMAD R13, R4, UR8, R13 ;  /* 0x00000008040d7c24 */ /* 0x000fe2000f8e020d */
[----:B------:R-:W-:-:S07]  /*5b30*/  ULDC UR8, c[0x0][0x600] ;  /* 0x0001800000087ab9 */ /* 0x000fce0000000800 */
[----:B0-----:R-:W-:-:S04]  /*5b40*/  @P1 IMAD R11, R14, R20, R9 ;  /* 0x000000140e0b1224 */ /* 0x001fc800078e0209 */
[----:B------:R-:W-:Y:S02]  /*5b50*/  IMAD R11, R2, UR9, R11 ;  /* 0x00000009020b7c24 */ /* 0x000fe4000f8e020b */
[----:B------:R-:W-:-:S05]  /*5b60*/  IMAD R2, R13, UR8, R12 ;  /* 0x000000080d027c24 */ /* 0x000fca000f8e020c */
[----:B------:R-:W-:Y:S02]  /*5b70*/  SEL R22, R2, R11, !P1 ;  /* 0x0000000b02167207 */ /* 0x000fe40004800000 */
[----:B------:R-:W-:Y:S01]  /*5b80*/  SEL R19, R11, R2, !P1 ;  /* 0x000000020b137207 */ /* 0x000fe20004800000 */
[----:B------:R-:W-:-:S07]  /*5b90*/  IMAD.MOV.U32 R2, RZ, RZ, R10 ;  /* 0x000000ffff027224 */ /* 0x000fce00078e000a */
.L_x_113:
[----:B------:R-:W-:Y:S05]  /*5ba0*/  BSYNC B1 ;  /* 0x0000000000017941 */ /* 0x000fea0003800000 */
.L_x_112:
[----:B------:R-:W-:-:S13]  /*5bb0*/  LOP3.LUT P1, RZ, R3, 0xff, RZ, 0xc0, !PT ;  /* 0x000000ff03ff7812 */ /* 0x000fda000782c0ff */
[----:B------:R-:W-:Y:S05]  /*5bc0*/  @P1 BRA `(.L_x_116) ;  /* 0xfffffff400141947 */ /* 0x000fea000383ffff */
[----:B------:R-:W-:Y:S05]  /*5bd0*/  BSYNC B0 ;  /* 0x0000000000007941 */ /* 0x000fea0003800000 */
.L_x_104:
[----:B------:R-:W-:-:S03]  /*5be0*/  UMOV UR8, 0xffffffff ;  /* 0xffffffff00087882 */ /* 0x000fc60000000000 */
[----:B------:R-:W-:Y:S05]  /*5bf0*/  BRA.DIV UR8, `(.L_x_117) ;  /* 0x0000001208a07947 */ /* 0x000fea000b800000 */
[----:B------:R-:W-:-:S13]  /*5c00*/  ELECT P6, URZ, PT ;  /* 0x00000000003f782f */ /* 0x000fda00038c0000 */
.L_x_157:
[----:B------:R-:W-:Y:S04]  /*5c10*/  BSSY B0, `(.L_x_118) ;  /* 0x0000103000007945 */ /* 0x000fe80003800000 */
[----:B------:R-:W-:Y:S05]  /*5c20*/  @!P6 BRA `(.L_x_119) ;  /* 0x000000100004e947 */ /* 0x000fea0003800000 */
[----:B------:R-:W-:-:S04]  /*5c30*/  LOP3.LUT R16, R16, 0x2, RZ, 0xfc, !PT ;  /* 0x0000000210107812 */ /* 0x000fc800078efcff */
[----:B------:R-:W-:-:S13]  /*5c40*/  ISETP.NE.AND P0, PT, R16, 0x3, PT ;  /* 0x000000031000780c */ /* 0x000fda0003f05270 */
[----:B------:R-:W-:Y:S05]  /*5c50*/  @!P0 BRA `(.L_x_120) ;  /* 0x0000000000048947 */ /* 0x000fea0003800000 */
[----:B------:R-:W-:Y:S01]  /*5c60*/  BPT.TRAP 0x1 ;  /* 0x000000040000795c */ /* 0x000fe20000300000 */
.L_x_120:
[----:B------:R-:W0:Y:S01]  /*5c70*/  S2R R3, SR_CgaCtaId ;  /* 0x0000000000037919 */ /* 0x000e220000008800 */
[----:B------:R-:W-:-:S04]  /*5c80*/  MOV R2, 0x400 ;  /* 0x0000040000027802 */ /* 0x000fc80000000f00 */
[----:B0-----:R-:W-:Y:S02]  /*5c90*/  LEA R3, R3, R2, 0x18 ;  /* 0x0000000203037211 */ /* 0x001fe400078ec0ff */
[----:B------:R-:W-:-:S03]  /*5ca0*/  SHF.L.U32 R2, R0, 0x1f, RZ ;  /* 0x0000001f00027819 */ /* 0x000fc600000006ff */
[----:B------:R-:W-:-:S04]  /*5cb0*/  VIADD R3, R3, 0xe0 ;  /* 0x000000e003037836 */ /* 0x000fc80000000000 */
[C---:B------:R-:W-:Y:S02]  /*5cc0*/  IMAD R7, R6.reuse, 0x8, R3 ;  /* 0x0000000806077824 */ /* 0x040fe400078e0203 */
[----:B------:R-:W-:Y:S02]  /*5cd0*/  VIADD R6, R6, 0x1 ;  /* 0x0000000106067836 */ /* 0x000fe40000000000 */
[----:B------:R-:W0:Y:S03]  /*5ce0*/  SYNCS.PHASECHK.TRANS64.TRYWAIT P0, [R7+URZ], R2 ;  /* 0x00000002070075a7 */ /* 0x000e26000800017f */
[----:B------:R-:W-:-:S04]  /*5cf0*/  ISETP.NE.AND P1, PT, R6, 0x1c, PT ;  /* 0x0000001c0600780c */ /* 0x000fc80003f25270 */
[----:B------:R-:W-:Y:S02]  /*5d00*/  SEL R5, RZ, 0x1, P1 ;  /* 0x00000001ff057807 */ /* 0x000fe40000800000 */
[----:B------:R-:W-:Y:S02]  /*5d10*/  SEL R6, R6, RZ, P1 ;  /* 0x000000ff06067207 */ /* 0x000fe40000800000 */
[----:B------:R-:W-:-:S03]  /*5d20*/  LOP3.LUT R5, R0, R5, RZ, 0x3c, !PT ;  /* 0x0000000500057212 */ /* 0x000fc600078e3cff */
[----:B------:R-:W-:Y:S01]  /*5d30*/  IMAD R9, R6, 0x8, R3 ;  /* 0x0000000806097824 */ /* 0x000fe200078e0203 */
[----:B------:R-:W-:Y:S01]  /*5d40*/  SHF.L.U32 R4, R5, 0x1f, RZ ;  /* 0x0000001f05047819 */ /* 0x000fe200000006ff */
[----:B0-----:R-:W-:Y:S06]  /*5d50*/  @!P0 BRA `(.L_x_121) ;  /* 0x0000001000688947 */ /* 0x001fec0003800000 */
.L_x_158:
[----:B------:R-:W1:Y:S01]  /*5d60*/  SYNCS.PHASECHK.TRANS64.TRYWAIT P0, [R9+URZ], R4 ;  /* 0x00000004090075a7 */ /* 0x000e62000800017f */
[----:B------:R-:W-:-:S05]  /*5d70*/  VIADD R0, R6, 0x1 ;  /* 0x0000000106007836 */ /* 0x000fca0000000000 */
[----:B------:R-:W-:-:S04]  /*5d80*/  ISETP.NE.AND P1, PT, R0, 0x1c, PT ;  /* 0x0000001c0000780c */ /* 0x000fc80003f25270 */
[----:B0-----:R-:W-:Y:S02]  /*5d90*/  SEL R2, RZ, 0x1, P1 ;  /* 0x00000001ff027807 */ /* 0x001fe40000800000 */
[----:B------:R-:W-:Y:S02]  /*5da0*/  SEL R0, R0, RZ, P1 ;  /* 0x000000ff00007207 */ /* 0x000fe40000800000 */
[----:B------:R-:W-:-:S03]  /*5db0*/  LOP3.LUT R7, R5, R2, RZ, 0x3c, !PT ;  /* 0x0000000205077212 */ /* 0x000fc600078e3cff */
[----:B------:R-:W-:Y:S01]  /*5dc0*/  IMAD R6, R0, 0x8, R3 ;  /* 0x0000000800067824 */ /* 0x000fe200078e0203 */
[----:B------:R-:W-:Y:S01]  /*5dd0*/  SHF.L.U32 R5, R7, 0x1f, RZ ;  /* 0x0000001f07057819 */ /* 0x000fe200000006ff */
[----:B-1----:R-:W-:Y:S06]  /*5de0*/  @!P0 BRA `(.L_x_122) ;  /* 0x0000001000588947 */ /* 0x002fec0003800000 */
.L_x_159:
[----:B------:R-:W1:Y:S01]  /*5df0*/  SYNCS.PHASECHK.TRANS64.TRYWAIT P0, [R6+URZ], R5 ;  /* 0x00000005060075a7 */ /* 0x000e62000800017f */
[----:B------:R-:W-:-:S05]  /*5e00*/  VIADD R0, R0, 0x1 ;  /* 0x0000000100007836 */ /* 0x000fca0000000000 */
[----:B------:R-:W-:-:S04]  /*5e10*/  ISETP.NE.AND P1, PT, R0, 0x1c, PT ;  /* 0x0000001c0000780c */ /* 0x000fc80003f25270 */
[----:B------:R-:W-:Y:S02]  /*5e20*/  SEL R2, RZ, 0x1, P1 ;  /* 0x00000001ff027807 */ /* 0x000fe40000800000 */
[----:B------:R-:W-:Y:S02]  /*5e30*/  SEL R0, R0, RZ, P1 ;  /* 0x000000ff00007207 */ /* 0x000fe40000800000 */
[----:B------:R-:W-:-:S03]  /*5e40*/  LOP3.LUT R7, R7, R2, RZ, 0x3c, !PT ;  /* 0x0000000207077212 */ /* 0x000fc600078e3cff */
[----:B0-----:R-:W-:Y:S01]  /*5e50*/  IMAD R9, R0, 0x8, R3 ;  /* 0x0000000800097824 */ /* 0x001fe200078e0203 */
[----:B------:R-:W-:Y:S01]  /*5e60*/  SHF.L.U32 R4, R7, 0x1f, RZ ;  /* 0x0000001f07047819 */ /* 0x000fe200000006ff */
[----:B-1----:R-:W-:Y:S06]  /*5e70*/  @!P0 BRA `(.L_x_123) ;  /* 0x0000001000488947 */ /* 0x002fec0003800000 */
.L_x_160:
        /* <DEDUP_REMOVED lines=9> */
.L_x_161:
        /* <DEDUP_REMOVED lines=9> */
.L_x_162:
        /* <DEDUP_REMOVED lines=9> */
.L_x_163:
        /* <DEDUP_REMOVED lines=9> */
.L_x_164:
        /* <DEDUP_REMOVED lines=9> */
.L_x_165:
        /* <DEDUP_REMOVED lines=9> */
.L_x_166:
        /* <DEDUP_REMOVED lines=9> */
.L_x_167:
        /* <DEDUP_REMOVED lines=9> */
.L_x_168:
        /* <DEDUP_REMOVED lines=9> */
.L_x_169:
        /* <DEDUP_REMOVED lines=9> */
.L_x_170:
        /* <DEDUP_REMOVED lines=9> */
.L_x_171:
        /* <DEDUP_REMOVED lines=9> */
.L_x_172:
        /* <DEDUP_REMOVED lines=9> */
.L_x_173:
        /* <DEDUP_REMOVED lines=9> */
.L_x_174:
        /* <DEDUP_REMOVED lines=9> */
.L_x_175:
        /* <DEDUP_REMOVED lines=9> */
.L_x_176:
        /* <DEDUP_REMOVED lines=9> */
.L_x_177:
        /* <DEDUP_REMOVED lines=9> */
.L_x_178:
        /* <DEDUP_REMOVED lines=9> */
.L_x_179:
        /* <DEDUP_REMOVED lines=9> */
.L_x_180:
        /* <DEDUP_REMOVED lines=9> */
.L_x_181:
        /* <DEDUP_REMOVED lines=9> */
.L_x_182:
        /* <DEDUP_REMOVED lines=9> */
.L_x_183:
[----:B------:R-:W1:Y:S01]  /*6b70*/  SYNCS.PHASECHK.TRANS64.TRYWAIT P0, [R6+URZ], R5 ;  /* 0x00000005060075a7 */ /* 0x000e62000800017f */
[----:B------:R-:W-:-:S05]  /*6b80*/  VIADD R0, R0, 0x1 ;  /* 0x0000000100007836 */ /* 0x000fca0000000000 */
[----:B------:R-:W-:-:S04]  /*6b90*/  ISETP.NE.AND P1, PT, R0, 0x1c, PT ;  /* 0x0000001c0000780c */ /* 0x000fc80003f25270 */
[----:B------:R-:W-:Y:S02]  /*6ba0*/  SEL R2, RZ, 0x1, P1 ;  /* 0x00000001ff027807 */ /* 0x000fe40000800000 */
[----:B------:R-:W-:Y:S02]  /*6bb0*/  SEL R0, R0, RZ, P1 ;  /* 0x000000ff00007207 */ /* 0x000fe40000800000 */
[----:B------:R-:W-:Y:S01]  /*6bc0*/  LOP3.LUT R2, R7, R2, RZ, 0x3c, !PT ;  /* 0x0000000207027212 */ /* 0x000fe200078e3cff */
[----:B-1----:R-:W-:Y:S06]  /*6bd0*/  @!P0 BRA `(.L_x_147) ;  /* 0x0000000800d08947 */ /* 0x002fec0003800000 */
.L_x_184:
[----:B------:R-:W-:Y:S01]  /*6be0*/  IMAD R3, R0, 0x8, R3 ;  /* 0x0000000800037824 */ /* 0x000fe200078e0203 */
[----:B------:R-:W-:-:S07]  /*6bf0*/  SHF.L.U32 R0, R2, 0x1f, RZ ;  /* 0x0000001f02007819 */ /* 0x000fce00000006ff */
.L_x_148:
[----:B--2---:R2:W3:Y:S02]  /*6c00*/  SYNCS.PHASECHK.TRANS64.TRYWAIT P0, [R3+URZ], R0 ;  /* 0x00000000030075a7 */ /* 0x0044e4000800017f */
[----:B---3--:R-:W-:Y:S05]  /*6c10*/  @!P0 NANOSLEEP.SYNCS 0x989680 ;  /* 0x009896800000895d */ /* 0x008fea0003900000 */
[----:B------:R-:W3:Y:S02]  /*6c20*/  @!P0 SYNCS.PHASECHK.TRANS64 P0, [R3+URZ], R0 ;  /* 0x00000000030085a7 */ /* 0x000ee4000800007f */
[----:B---3--:R-:W-:Y:S05]  /*6c30*/  @!P0 BRA `(.L_x_148) ;  /* 0xfffffffc00f08947 */ /* 0x008fea000383ffff */
.L_x_119:
[----:B------:R-:W-:Y:S05]  /*6c40*/  BSYNC B0 ;  /* 0x0000000000007941 */ /* 0x000fea0003800000 */
.L_x_118:
[----:B------:R-:W-:Y:S05]  /*6c50*/  EXIT ;  /* 0x000000000000794d */ /* 0x000fea0003800000 */
.L_x_20:
[----:B-1----:R1:W2:Y:S02]  /*6c60*/  SYNCS.PHASECHK.TRANS64.TRYWAIT P0, [R65+URZ], R0 ;  /* 0x00000000410075a7 */ /* 0x0022a4000800017f */
[----:B--2---:R-:W-:Y:S05]  /*6c70*/  @!P0 NANOSLEEP.SYNCS 0x989680 ;  /* 0x009896800000895d */ /* 0x004fea0003900000 */
[----:B------:R-:W2:Y:S02]  /*6c80*/  @!P0 SYNCS.PHASECHK.TRANS64 P0, [R65+URZ], R0 ;  /* 0x00000000410085a7 */ /* 0x000ea4000800007f */
[----:B--2---:R-:W-:Y:S05]  /*6c90*/  @!P0 BRA `(.L_x_20) ;  /* 0xfffffffc00f08947 */ /* 0x004fea000383ffff */
[----:B------:R-:W-:Y:S05]  /*6ca0*/  BRA `(.L_x_149) ;  /* 0xffffffac00787947 */ /* 0x000fea000383ffff */
.L_x_25:
[----:B--2---:R2:W3:Y:S02]  /*6cb0*/  SYNCS.PHASECHK.TRANS64.TRYWAIT P1, [R3+URZ], R0 ;  /* 0x00000000030075a7 */ /* 0x0044e4000802017f */
[----:B---3--:R-:W-:Y:S05]  /*6cc0*/  @!P1 NANOSLEEP.SYNCS 0x989680 ;  /* 0x009896800000995d */ /* 0x008fea0003900000 */
[----:B------:R-:W3:Y:S02]  /*6cd0*/  @!P1 SYNCS.PHASECHK.TRANS64 P1, [R3+URZ], R0 ;  /* 0x00000000030095a7 */ /* 0x000ee4000802007f */
[----:B---3--:R-:W-:Y:S05]  /*6ce0*/  @!P1 BRA `(.L_x_25) ;  /* 0xfffffffc00f09947 */ /* 0x008fea000383ffff */
[----:B------:R-:W-:Y:S05]  /*6cf0*/  BRA `(.L_x_24) ;  /* 0xffffffac00dc7947 */ /* 0x000fea000383ffff */
.L_x_30:
[----:B--2---:R-:W-:-:S04]  /*6d00*/  IMAD.U32 R5, RZ, RZ, UR4 ;  /* 0x00000004ff057e24 */ /* 0x004fc8000f8e00ff */
[----:B------:R2:W3:Y:S03]  /*6d10*/  SYNCS.PHASECHK.TRANS64.TRYWAIT P1, [R5+URZ], R4 ;  /* 0x00000004050075a7 */ /* 0x0004e6000802017f */
[----:B---3--:R-:W-:Y:S05]  /*6d20*/  @!P1 NANOSLEEP.SYNCS 0x989680 ;  /* 0x009896800000995d */ /* 0x008fea0003900000 */
[----:B------:R-:W3:Y:S02]  /*6d30*/  @!P1 SYNCS.PHASECHK.TRANS64 P1, [R5+URZ], R4 ;  /* 0x00000004050095a7 */ /* 0x000ee4000802007f */
[----:B---3--:R-:W-:Y:S05]  /*6d40*/  @!P1 BRA `(.L_x_30) ;  /* 0xfffffffc00ec9947 */ /* 0x008fea000383ffff */
[----:B------:R-:W-:Y:S05]  /*6d50*/  BRA `(.L_x_29) ;  /* 0xffffffb000547947 */ /* 0x000fea000383ffff */
.L_x_36:
[----:B-1----:R1:W2:Y:S02]  /*6d60*/  SYNCS.PHASECHK.TRANS64.TRYWAIT P0, [R65+URZ+0x10], R0 ;  /* 0x00001000410075a7 */ /* 0x0022a4000800017f */
[----:B--2---:R-:W-:Y:S05]  /*6d70*/  @!P0 NANOSLEEP.SYNCS 0x989680 ;  /* 0x009896800000895d */ /* 0x004fea0003900000 */
[----:B------:R-:W2:Y:S02]  /*6d80*/  @!P0 SYNCS.PHASECHK.TRANS64 P0, [R65+URZ+0x10], R0 ;  /* 0x00001000410085a7 */ /* 0x000ea4000800007f */
[----:B--2---:R-:W-:Y:S05]  /*6d90*/  @!P0 BRA `(.L_x_36) ;  /* 0xfffffffc00f08947 */ /* 0x004fea000383ffff */
[----:B------:R-:W-:Y:S05]  /*6da0*/  BRA `(.L_x_150) ;  /* 0xffffffb400607947 */ /* 0x000fea000383ffff */
.L_x_105:
[----:B------:R-:W-:Y:S01]  /*6db0*/  BSSY B1, `(.L_x_151) ;  /* 0x0000006000017945 */ /* 0x000fe20003800000 */
[----:B------:R-:W-:-:S07]  /*6dc0*/  IMAD.MOV.U32 R15, RZ, RZ, -0x1 ;  /* 0xffffffffff0f7424 */ /* 0x000fce00078e00ff */
[----:B-----5:R-:W-:Y:S05]  /*6dd0*/  WARPSYNC.COLLECTIVE R15, `(.L_x_152) ;  /* 0x000000000f0c7348 */ /* 0x020fea0003c00000 */
[----:B------:R-:W-:Y:S02]  /*6de0*/  ELECT P6, UR62, PT ;  /* 0x00000000003e782f */ /* 0x000fe400038c0000 */
[----:B------:R-:W-:Y:S01]  /*6df0*/  MOV R14, UR62 ;  /* 0x0000003e000e7c02 */ /* 0x000fe20008000f00 */
[----:B-----5:R-:W-:Y:S10]  /*6e00*/  ENDCOLLECTIVE ;  /* 0x000000000000791b */ /* 0x020ff40003800000 */
.L_x_152:
[----:B------:R-:W-:Y:S05]  /*6e10*/  BSYNC B1 ;  /* 0x0000000000017941 */ /* 0x000fea0003800000 */
.L_x_151:
[----:B------:R-:W-:Y:S05]  /*6e20*/  BRA `(.L_x_153) ;  /* 0xffffffe000887947 */ /* 0x000fea000383ffff */
.L_x_108:
[----:B0-----:R0:W1:Y:S02]  /*6e30*/  SYNCS.PHASECHK.TRANS64.TRYWAIT P1, [R10+URZ+0xe0], R5 ;  /* 0x0000e0050a0075a7 */ /* 0x001064000802017f */
[----:B-1----:R-:W-:Y:S05]  /*6e40*/  @!P1 NANOSLEEP.SYNCS 0x989680 ;  /* 0x009896800000995d */ /* 0x002fea0003900000 */
[----:B------:R-:W1:Y:S02]  /*6e50*/  @!P1 SYNCS.PHASECHK.TRANS64 P1, [R10+URZ+0xe0], R5 ;  /* 0x0000e0050a0095a7 */ /* 0x000e64000802007f */
[----:B-1----:R-:W-:Y:S05]  /*6e60*/  @!P1 BRA `(.L_x_108) ;  /* 0xfffffffc00f09947 */ /* 0x002fea000383ffff */
[----:B------:R-:W-:Y:S05]  /*6e70*/  BRA `(.L_x_154) ;  /* 0xffffffe000c07947 */ /* 0x000fea000383ffff */
.L_x_117:
[----:B------:R-:W-:Y:S01]  /*6e80*/  BSSY B0, `(.L_x_155) ;  /* 0x0000006000007945 */ /* 0x000fe20003800000 */
[----:B------:R-:W-:-:S07]  /*6e90*/  IMAD.MOV.U32 R15, RZ, RZ, -0x1 ;  /* 0xffffffffff0f7424 */ /* 0x000fce00078e00ff */
[----:B-----5:R-:W-:Y:S05]  /*6ea0*/  WARPSYNC.COLLECTIVE R15, `(.L_x_156) ;  /* 0x000000000f0c7348 */ /* 0x020fea0003c00000 */
[----:B------:R-:W-:Y:S02]  /*6eb0*/  ELECT P6, UR62, PT ;  /* 0x00000000003e782f */ /* 0x000fe400038c0000 */
[----:B------:R-:W-:Y:S01]  /*6ec0*/  MOV R14, UR62 ;  /* 0x0000003e000e7c02 */ /* 0x000fe20008000f00 */
[----:B-----5:R-:W-:Y:S10]  /*6ed0*/  ENDCOLLECTIVE ;  /* 0x000000000000791b */ /* 0x020ff40003800000 */
.L_x_156:
[----:B------:R-:W-:Y:S05]  /*6ee0*/  BSYNC B0 ;  /* 0x0000000000007941 */ /* 0x000fea0003800000 */
.L_x_155:
[----:B------:R-:W-:Y:S05]  /*6ef0*/  BRA `(.L_x_157) ;  /* 0xffffffec00447947 */ /* 0x000fea000383ffff */
.L_x_121:
[----:B0-----:R0:W1:Y:S02]  /*6f00*/  SYNCS.PHASECHK.TRANS64.TRYWAIT P0, [R7+URZ], R2 ;  /* 0x00000002070075a7 */ /* 0x001064000800017f */
[----:B-1----:R-:W-:Y:S05]  /*6f10*/  @!P0 NANOSLEEP.SYNCS 0x989680 ;  /* 0x009896800000895d */ /* 0x002fea0003900000 */
[----:B------:R-:W1:Y:S02]  /*6f20*/  @!P0 SYNCS.PHASECHK.TRANS64 P0, [R7+URZ], R2 ;  /* 0x00000002070085a7 */ /* 0x000e64000800007f */
[----:B-1----:R-:W-:Y:S05]  /*6f30*/  @!P0 BRA `(.L_x_121) ;  /* 0xfffffffc00f08947 */ /* 0x002fea000383ffff */
[----:B------:R-:W-:Y:S05]  /*6f40*/  BRA `(.L_x_158) ;  /* 0xffffffec00847947 */ /* 0x000fea000383ffff */
.L_x_122:
[----:B0-----:R0:W1:Y:S02]  /*6f50*/  SYNCS.PHASECHK.TRANS64.TRYWAIT P0, [R9+URZ], R4 ;  /* 0x00000004090075a7 */ /* 0x001064000800017f */
[----:B-1----:R-:W-:Y:S05]  /*6f60*/  @!P0 NANOSLEEP.SYNCS 0x989680 ;  /* 0x009896800000895d */ /* 0x002fea0003900000 */
[----:B------:R-:W1:Y:S02]  /*6f70*/  @!P0 SYNCS.PHASECHK.TRANS64 P0, [R9+URZ], R4 ;  /* 0x00000004090085a7 */ /* 0x000e64000800007f */
[----:B-1----:R-:W-:Y:S05]  /*6f80*/  @!P0 BRA `(.L_x_122) ;  /* 0xfffffffc00f08947 */ /* 0x002fea000383ffff */
[----:B------:R-:W-:Y:S05]  /*6f90*/  BRA `(.L_x_159) ;  /* 0xffffffec00947947 */ /* 0x000fea000383ffff */
.L_x_123:
[----:B0-----:R0:W1:Y:S02]  /*6fa0*/  SYNCS.PHASECHK.TRANS64.TRYWAIT P0, [R6+URZ], R5 ;  /* 0x00000005060075a7 */ /* 0x001064000800017f */
[----:B-1----:R-:W-:Y:S05]  /*6fb0*/  @!P0 NANOSLEEP.SYNCS 0x989680 ;  /* 0x009896800000895d */ /* 0x002fea0003900000 */
[----:B------:R-:W1:Y:S02]  /*6fc0*/  @!P0 SYNCS.PHASECHK.TRANS64 P0, [R6+URZ], R5 ;  /* 0x00000005060085a7 */ /* 0x000e64000800007f */
[----:B-1----:R-:W-:Y:S05]  /*6fd0*/  @!P0 BRA `(.L_x_123) ;  /* 0xfffffffc00f08947 */ /* 0x002fea000383ffff */
[----:B------:R-:W-:Y:S05]  /*6fe0*/  BRA `(.L_x_160) ;  /* 0xffffffec00a47947 */ /* 0x000fea000383ffff */
.L_x_124:
[----:B0-----:R0:W1:Y:S02]  /*6ff0*/  SYNCS.PHASECHK.TRANS64.TRYWAIT P0, [R9+URZ], R4 ;  /* 0x00000004090075a7 */ /* 0x001064000800017f */
[----:B-1----:R-:W-:Y:S05]  /*7000*/  @!P0 NANOSLEEP.SYNCS 0x989680 ;  /* 0x009896800000895d */ /* 0x002fea0003900000 */
[----:B------:R-:W1:Y:S02]  /*7010*/  @!P0 SYNCS.PHASECHK.TRANS64 P0, [R9+URZ], R4 ;  /* 0x00000004090085a7 */ /* 0x000e64000800007f */
[----:B-1----:R-:W-:Y:S05]  /*7020*/  @!P0 BRA `(.L_x_124) ;  /* 0xfffffffc00f08947 */ /* 0x002fea000383ffff */
[----:B------:R-:W-:Y:S05]  /*7030*/  BRA `(.L_x_161) ;  /* 0xffffffec00b47947 */ /* 0x000fea000383ffff */
.L_x_125:
[----:B0-----:R0:W1:Y:S02]  /*7040*/  SYNCS.PHASECHK.TRANS64.TRYWAIT P0, [R6+URZ], R5 ;  /* 0x00000005060075a7 */ /* 0x001064000800017f */
[----:B-1----:R-:W-:Y:S05]  /*7050*/  @!P0 NANOSLEEP.SYNCS 0x989680 ;  /* 0x009896800000895d */ /* 0x002fea0003900000 */
[----:B------:R-:W1:Y:S02]  /*7060*/  @!P0 SYNCS.PHASECHK.TRANS64 P0, [R6+URZ], R5 ;  /* 0x00000005060085a7 */ /* 0x000e64000800007f */
[----:B-1----:R-:W-:Y:S05]  /*7070*/  @!P0 BRA `(.L_x_125) ;  /* 0xfffffffc00f08947 */ /* 0x002fea000383ffff */
[----:B------:R-:W-:Y:S05]  /*7080*/  BRA `(.L_x_162) ;  /* 0xffffffec00c47947 */ /* 0x000fea000383ffff */
.L_x_126:
[----:B0-----:R0:W1:Y:S02]  /*7090*/  SYNCS.PHASECHK.TRANS64.TRYWAIT P0, [R9+URZ], R4 ;  /* 0x00000004090075a7 */ /* 0x001064000800017f */
[----:B-1----:R-:W-:Y:S05]  /*70a0*/  @!P0 NANOSLEEP.SYNCS 0x989680 ;  /* 0x009896800000895d */ /* 0x002fea0003900000 */
[----:B------:R-:W1:Y:S02]  /*70b0*/  @!P0 SYNCS.PHASECHK.TRANS64 P0, [R9+URZ], R4 ;  /* 0x00000004090085a7 */ /* 0x000e64000800007f */
[----:B-1----:R-:W-:Y:S05]  /*70c0*/  @!P0 BRA `(.L_x_126) ;  /* 0xfffffffc00f08947 */ /* 0x002fea000383ffff */
[----:B------:R-:W-:Y:S05]  /*70d0*/  BRA `(.L_x_163) ;  /* 0xffffffec00d47947 */ /* 0x000fea000383ffff */
.L_x_127:
[----:B0-----:R0:W1:Y:S02]  /*70e0*/  SYNCS.PHASECHK.TRANS64.TRYWAIT P0, [R6+URZ], R5 ;  /* 0x00000005060075a7 */ /* 0x001064000800017f */
[----:B-1----:R-:W-:Y:S05]  /*70f0*/  @!P0 NANOSLEEP.SYNCS 0x989680 ;  /* 0x009896800000895d */ /* 0x002fea0003900000 */
[----:B------:R-:W1:Y:S02]  /*7100*/  @!P0 SYNCS.PHASECHK.TRANS64 P0, [R6+URZ], R5 ;  /* 0x00000005060085a7 */ /* 0x000e64000800007f */
[----:B-1----:R-:W-:Y:S05]  /*7110*/  @!P0 BRA `(.L_x_127) ;  /* 0xfffffffc00f08947 */ /* 0x002fea000383ffff */
[----:B------:R-:W-:Y:S05]  /*7120*/  BRA `(.L_x_164) ;  /* 0xffffffec00e47947 */ /* 0x000fea000383ffff */
.L_x_128:
[----:B0-----:R0:W1:Y:S02]  /*7130*/  SYNCS.PHASECHK.TRANS64.TRYWAIT P0, [R9+URZ], R4 ;  /* 0x00000004090075a7 */ /* 0x001064000800017f */
[----:B-1----:R-:W-:Y:S05]  /*7140*/  @!P0 NANOSLEEP.SYNCS 0x989680 ;  /* 0x009896800000895d */ /* 0x002fea0003900000 */
[----:B------:R-:W1:Y:S02]  /*7150*/  @!P0 SYNCS.PHASECHK.TRANS64 P0, [R9+URZ], R4 ;  /* 0x00000004090085a7 */ /* 0x000e64000800007f */
[----:B-1----:R-:W-:Y:S05]  /*7160*/  @!P0 BRA `(.L_x_128) ;  /* 0xfffffffc00f08947 */ /* 0x002fea000383ffff */
[----:B------:R-:W-:Y:S05]  /*7170*/  BRA `(.L_x_165) ;  /* 0xffffffec00f47947 */ /* 0x000fea000383ffff */
.L_x_129:
[----:B0-----:R0:W1:Y:S02]  /*7180*/  SYNCS.PHASECHK.TRANS64.TRYWAIT P0, [R6+URZ], R5 ;  /* 0x00000005060075a7 */ /* 0x001064000800017f */
[----:B-1----:R-:W-:Y:S05]  /*7190*/  @!P0 NANOSLEEP.SYNCS 0x989680 ;  /* 0x009896800000895d */ /* 0x002fea0003900000 */
[----:B------:R-:W1:Y:S02]  /*71a0*/  @!P0 SYNCS.PHASECHK.TRANS64 P0, [R6+URZ], R5 ;  /* 0x00000005060085a7 */ /* 0x000e64000800007f */
[----:B-1----:R-:W-:Y:S05]  /*71b0*/  @!P0 BRA `(.L_x_129) ;  /* 0xfffffffc00f08947 */ /* 0x002fea000383ffff */
[----:B------:R-:W-:Y:S05]  /*71c0*/  BRA `(.L_x_166) ;  /* 0xfffffff000047947 */ /* 0x000fea000383ffff */
.L_x_130:
[----:B0-----:R0:W1:Y:S02]  /*71d0*/  SYNCS.PHASECHK.TRANS64.TRYWAIT P0, [R9+URZ], R4 ;  /* 0x00000004090075a7 */ /* 0x001064000800017f */
[----:B-1----:R-:W-:Y:S05]  /*71e0*/  @!P0 NANOSLEEP.SYNCS 0x989680 ;  /* 0x009896800000895d */ /* 0x002fea0003900000 */
[----:B------:R-:W1:Y:S02]  /*71f0*/  @!P0 SYNCS.PHASECHK.TRANS64 P0, [R9+URZ], R4 ;  /* 0x00000004090085a7 */ /* 0x000e64000800007f */
[----:B-1----:R-:W-:Y:S05]  /*7200*/  @!P0 BRA `(.L_x_130) ;  /* 0xfffffffc00f08947 */ /* 0x002fea000383ffff */
[----:B------:R-:W-:Y:S05]  /*7210*/  BRA `(.L_x_167) ;  /* 0xfffffff000147947 */ /* 0x000fea000383ffff */
.L_x_131:
[----:B0-----:R0:W1:Y:S02]  /*7220*/  SYNCS.PHASECHK.TRANS64.TRYWAIT P0, [R6+URZ], R5 ;  /* 0x00000005060075a7 */ /* 0x001064000800017f */
[----:B-1----:R-:W-:Y:S05]  /*7230*/  @!P0 NANOSLEEP.SYNCS 0x989680 ;  /* 0x009896800000895d */ /* 0x002fea0003900000 */
[----:B------:R-:W1:Y:S02]  /*7240*/  @!P0 SYNCS.PHASECHK.TRANS64 P0, [R6+URZ], R5 ;  /* 0x00000005060085a7 */ /* 0x000e64000800007f */
[----:B-1----:R-:W-:Y:S05]  /*7250*/  @!P0 BRA `(.L_x_131) ;  /* 0xfffffffc00f08947 */ /* 0x002fea000383ffff */
[----:B------:R-:W-:Y:S05]  /*7260*/  BRA `(.L_x_168) ;  /* 0xfffffff000247947 */ /* 0x000fea000383ffff */
.L_x_132:
[----:B0-----:R0:W1:Y:S02]  /*7270*/  SYNCS.PHASECHK.TRANS64.TRYWAIT P0, [R9+URZ], R4 ;  /* 0x00000004090075a7 */ /* 0x001064000800017f */
[----:B-1----:R-:W-:Y:S05]  /*7280*/  @!P0 NANOSLEEP.SYNCS 0x989680 ;  /* 0x009896800000895d */ /* 0x002fea0003900000 */
[----:B------:R-:W1:Y:S02]  /*7290*/  @!P0 SYNCS.PHASECHK.TRANS64 P0, [R9+URZ], R4 ;  /* 0x00000004090085a7 */ /* 0x000e64000800007f */
[----:B-1----:R-:W-:Y:S05]  /*72a0*/  @!P0 BRA `(.L_x_132) ;  /* 0xfffffffc00f08947 */ /* 0x002fea000383ffff */
[----:B------:R-:W-:Y:S05]  /*72b0*/  BRA `(.L_x_169) ;  /* 0xfffffff000347947 */ /* 0x000fea000383ffff */
.L_x_133:
[----:B0-----:R0:W1:Y:S02]  /*72c0*/  SYNCS.PHASECHK.TRANS64.TRYWAIT P0, [R6+URZ], R5 ;  /* 0x00000005060075a7 */ /* 0x001064000800017f */
[----:B-1----:R-:W-:Y:S05]  /*72d0*/  @!P0 NANOSLEEP.SYNCS 0x989680 ;  /* 0x009896800000895d */ /* 0x002fea0003900000 */
[----:B------:R-:W1:Y:S02]  /*72e0*/  @!P0 SYNCS.PHASECHK.TRANS64 P0, [R6+URZ], R5 ;  /* 0x00000005060085a7 */ /* 0x000e64000800007f */
[----:B-1----:R-:W-:Y:S05]  /*72f0*/  @!P0 BRA `(.L_x_133) ;  /* 0xfffffffc00f08947 */ /* 0x002fea000383ffff */
[----:B------:R-:W-:Y:S05]  /*7300*/  BRA `(.L_x_170) ;  /* 0xfffffff000447947 */ /* 0x000fea000383ffff */
.L_x_134:
[----:B0-----:R0:W1:Y:S02]  /*7310*/  SYNCS.PHASECHK.TRANS64.TRYWAIT P0, [R9+URZ], R4 ;  /* 0x00000004090075a7 */ /* 0x001064000800017f */
[----:B-1----:R-:W-:Y:S05]  /*7320*/  @!P0 NANOSLEEP.SYNCS 0x989680 ;  /* 0x009896800000895d */ /* 0x002fea0003900000 */
[----:B------:R-:W1:Y:S02]  /*7330*/  @!P0 SYNCS.PHASECHK.TRANS64 P0, [R9+URZ], R4 ;  /* 0x00000004090085a7 */ /* 0x000e64000800007f */
[----:B-1----:R-:W-:Y:S05]  /*7340*/  @!P0 BRA `(.L_x_134) ;  /* 0xfffffffc00f08947 */ /* 0x002fea000383ffff */
[----:B------:R-:W-:Y:S05]  /*7350*/  BRA `(.L_x_171) ;  /* 0xfffffff000547947 */ /* 0x000fea000383ffff */
.L_x_135:
[----:B0-----:R0:W1:Y:S02]  /*7360*/  SYNCS.PHASECHK.TRANS64.TRYWAIT P0, [R6+URZ], R5 ;  /* 0x00000005060075a7 */ /* 0x001064000800017f */
[----:B-1----:R-:W-:Y:S05]  /*7370*/  @!P0 NANOSLEEP.SYNCS 0x989680 ;  /* 0x009896800000895d */ /* 0x002fea0003900000 */
[----:B------:R-:W1:Y:S02]  /*7380*/  @!P0 SYNCS.PHASECHK.TRANS64 P0, [R6+URZ], R5 ;  /* 0x00000005060085a7 */ /* 0x000e64000800007f */
[----:B-1----:R-:W-:Y:S05]  /*7390*/  @!P0 BRA `(.L_x_135) ;  /* 0xfffffffc00f08947 */ /* 0x002fea000383ffff */
[----:B------:R-:W-:Y:S05]  /*73a0*/  BRA `(.L_x_172) ;  /* 0xfffffff000647947 */ /* 0x000fea000383ffff */
.L_x_136:
[----:B0-----:R0:W1:Y:S02]  /*73b0*/  SYNCS.PHASECHK.TRANS64.TRYWAIT P0, [R9+URZ], R4 ;  /* 0x00000004090075a7 */ /* 0x001064000800017f */
[----:B-1----:R-:W-:Y:S05]  /*73c0*/  @!P0 NANOSLEEP.SYNCS 0x989680 ;  /* 0x009896800000895d */ /* 0x002fea0003900000 */
[----:B------:R-:W1:Y:S02]  /*73d0*/  @!P0 SYNCS.PHASECHK.TRANS64 P0, [R9+URZ], R4 ;  /* 0x00000004090085a7 */ /* 0x000e64000800007f */
[----:B-1----:R-:W-:Y:S05]  /*73e0*/  @!P0 BRA `(.L_x_136) ;  /* 0xfffffffc00f08947 */ /* 0x002fea000383ffff */
[----:B------:R-:W-:Y:S05]  /*73f0*/  BRA `(.L_x_173) ;  /* 0xfffffff000747947 */ /* 0x000fea000383ffff */
.L_x_137:
[----:B0-----:R0:W1:Y:S02]  /*7400*/  SYNCS.PHASECHK.TRANS64.TRYWAIT P0, [R6+URZ], R5 ;  /* 0x00000005060075a7 */ /* 0x001064000800017f */
[----:B-1----:R-:W-:Y:S05]  /*7410*/  @!P0 NANOSLEEP.SYNCS 0x989680 ;  /* 0x009896800000895d */ /* 0x002fea0003900000 */
[----:B------:R-:W1:Y:S02]  /*7420*/  @!P0 SYNCS.PHASECHK.TRANS64 P0, [R6+URZ], R5 ;  /* 0x00000005060085a7 */ /* 0x000e64000800007f */
[----:B-1----:R-:W-:Y:S05]  /*7430*/  @!P0 BRA `(.L_x_137) ;  /* 0xfffffffc00f08947 */ /* 0x002fea000383ffff */
[----:B------:R-:W-:Y:S05]  /*7440*/  BRA `(.L_x_174) ;  /* 0xfffffff000847947 */ /* 0x000fea000383ffff */
.L_x_138:
[----:B0-----:R0:W1:Y:S02]  /*7450*/  SYNCS.PHASECHK.TRANS64.TRYWAIT P0, [R9+URZ], R4 ;  /* 0x00000004090075a7 */ /* 0x001064000800017f */
[----:B-1----:R-:W-:Y:S05]  /*7460*/  @!P0 NANOSLEEP.SYNCS 0x989680 ;  /* 0x009896800000895d */ /* 0x002fea0003900000 */
[----:B------:R-:W1:Y:S02]  /*7470*/  @!P0 SYNCS.PHASECHK.TRANS64 P0, [R9+URZ], R4 ;  /* 0x00000004090085a7 */ /* 0x000e64000800007f */
[----:B-1----:R-:W-:Y:S05]  /*7480*/  @!P0 BRA `(.L_x_138) ;  /* 0xfffffffc00f08947 */ /* 0x002fea000383ffff */
[----:B------:R-:W-:Y:S05]  /*7490*/  BRA `(.L_x_175) ;  /* 0xfffffff000947947 */ /* 0x000fea000383ffff */
.L_x_139:
[----:B0-----:R0:W1:Y:S02]  /*74a0*/  SYNCS.PHASECHK.TRANS64.TRYWAIT P0, [R6+URZ], R5 ;  /* 0x00000005060075a7 */ /* 0x001064000800017f */
[----:B-1----:R-:W-:Y:S05]  /*74b0*/  @!P0 NANOSLEEP.SYNCS 0x989680 ;  /* 0x009896800000895d */ /* 0x002fea0003900000 */
[----:B------:R-:W1:Y:S02]  /*74c0*/  @!P0 SYNCS.PHASECHK.TRANS64 P0, [R6+URZ], R5 ;  /* 0x00000005060085a7 */ /* 0x000e64000800007f */
[----:B-1----:R-:W-:Y:S05]  /*74d0*/  @!P0 BRA `(.L_x_139) ;  /* 0xfffffffc00f08947 */ /* 0x002fea000383ffff */
[----:B------:R-:W-:Y:S05]  /*74e0*/  BRA `(.L_x_176) ;  /* 0xfffffff000a47947 */ /* 0x000fea000383ffff */
.L_x_140:
[----:B0-----:R0:W1:Y:S02]  /*74f0*/  SYNCS.PHASECHK.TRANS64.TRYWAIT P0, [R9+URZ], R4 ;  /* 0x00000004090075a7 */ /* 0x001064000800017f */
[----:B-1----:R-:W-:Y:S05]  /*7500*/  @!P0 NANOSLEEP.SYNCS 0x989680 ;  /* 0x009896800000895d */ /* 0x002fea0003900000 */
[----:B------:R-:W1:Y:S02]  /*7510*/  @!P0 SYNCS.PHASECHK.TRANS64 P0, [R9+URZ], R4 ;  /* 0x00000004090085a7 */ /* 0x000e64000800007f */
[----:B-1----:R-:W-:Y:S05]  /*7520*/  @!P0 BRA `(.L_x_140) ;  /* 0xfffffffc00f08947 */ /* 0x002fea000383ffff */
[----:B------:R-:W-:Y:S05]  /*7530*/  BRA `(.L_x_177) ;  /* 0xfffffff000b47947 */ /* 0x000fea000383ffff */
.L_x_141:
[----:B0-----:R0:W1:Y:S02]  /*7540*/  SYNCS.PHASECHK.TRANS64.TRYWAIT P0, [R6+URZ], R5 ;  /* 0x00000005060075a7 */ /* 0x001064000800017f */
[----:B-1----:R-:W-:Y:S05]  /*7550*/  @!P0 NANOSLEEP.SYNCS 0x989680 ;  /* 0x009896800000895d */ /* 0x002fea0003900000 */
[----:B------:R-:W1:Y:S02]  /*7560*/  @!P0 SYNCS.PHASECHK.TRANS64 P0, [R6+URZ], R5 ;  /* 0x00000005060085a7 */ /* 0x000e64000800007f */
[----:B-1----:R-:W-:Y:S05]  /*7570*/  @!P0 BRA `(.L_x_141) ;  /* 0xfffffffc00f08947 */ /* 0x002fea000383ffff */
[----:B------:R-:W-:Y:S05]  /*7580*/  BRA `(.L_x_178) ;  /* 0xfffffff000c47947 */ /* 0x000fea000383ffff */
.L_x_142:
[----:B0-----:R0:W1:Y:S02]  /*7590*/  SYNCS.PHASECHK.TRANS64.TRYWAIT P0, [R9+URZ], R4 ;  /* 0x00000004090075a7 */ /* 0x001064000800017f */
[----:B-1----:R-:W-:Y:S05]  /*75a0*/  @!P0 NANOSLEEP.SYNCS 0x989680 ;  /* 0x009896800000895d */ /* 0x002fea0003900000 */
[----:B------:R-:W1:Y:S02]  /*75b0*/  @!P0 SYNCS.PHASECHK.TRANS64 P0, [R9+URZ], R4 ;  /* 0x00000004090085a7 */ /* 0x000e64000800007f */
[----:B-1----:R-:W-:Y:S05]  /*75c0*/  @!P0 BRA `(.L_x_142) ;  /* 0xfffffffc00f08947 */ /* 0x002fea000383ffff */
[----:B------:R-:W-:Y:S05]  /*75d0*/  BRA `(.L_x_179) ;  /* 0xfffffff000d47947 */ /* 0x000fea000383ffff */
.L_x_143:
[----:B0-----:R0:W1:Y:S02]  /*75e0*/  SYNCS.PHASECHK.TRANS64.TRYWAIT P0, [R6+URZ], R5 ;  /* 0x00000005060075a7 */ /* 0x001064000800017f */
[----:B-1----:R-:W-:Y:S05]  /*75f0*/  @!P0 NANOSLEEP.SYNCS 0x989680 ;  /* 0x009896800000895d */ /* 0x002fea0003900000 */
[----:B------:R-:W1:Y:S02]  /*7600*/  @!P0 SYNCS.PHASECHK.TRANS64 P0, [R6+URZ], R5 ;  /* 0x00000005060085a7 */ /* 0x000e64000800007f */
[----:B-1----:R-:W-:Y:S05]  /*7610*/  @!P0 BRA `(.L_x_143) ;  /* 0xfffffffc00f08947 */ /* 0x002fea000383ffff */
[----:B------:R-:W-:Y:S05]  /*7620*/  BRA `(.L_x_180) ;  /* 0xfffffff000e47947 */ /* 0x000fea000383ffff */
.L_x_144:
[----:B0-----:R0:W1:Y:S02]  /*7630*/  SYNCS.PHASECHK.TRANS64.TRYWAIT P0, [R9+URZ], R4 ;  /* 0x00000004090075a7 */ /* 0x001064000800017f */
[----:B-1----:R-:W-:Y:S05]  /*7640*/  @!P0 NANOSLEEP.SYNCS 0x989680 ;  /* 0x009896800000895d */ /* 0x002fea0003900000 */
[----:B------:R-:W1:Y:S02]  /*7650*/  @!P0 SYNCS.PHASECHK.TRANS64 P0, [R9+URZ], R4 ;  /* 0x00000004090085a7 */ /* 0x000e64000800007f */
[----:B-1----:R-:W-:Y:S05]  /*7660*/  @!P0 BRA `(.L_x_144) ;  /* 0xfffffffc00f08947 */ /* 0x002fea000383ffff */
[----:B------:R-:W-:Y:S05]  /*7670*/  BRA `(.L_x_181) ;  /* 0xfffffff000f47947 */ /* 0x000fea000383ffff */
.L_x_145:
[----:B0-----:R0:W1:Y:S02]  /*7680*/  SYNCS.PHASECHK.TRANS64.TRYWAIT P0, [R6+URZ], R5 ;  /* 0x00000005060075a7 */ /* 0x001064000800017f */
[----:B-1----:R-:W-:Y:S05]  /*7690*/  @!P0 NANOSLEEP.SYNCS 0x989680 ;  /* 0x009896800000895d */ /* 0x002fea0003900000 */
[----:B------:R-:W1:Y:S02]  /*76a0*/  @!P0 SYNCS.PHASECHK.TRANS64 P0, [R6+URZ], R5 ;  /* 0x00000005060085a7 */ /* 0x000e64000800007f */
[----:B-1----:R-:W-:Y:S05]  /*76b0*/  @!P0 BRA `(.L_x_145) ;  /* 0xfffffffc00f08947 */ /* 0x002fea000383ffff */
[----:B------:R-:W-:Y:S05]  /*76c0*/  BRA `(.L_x_182) ;  /* 0xfffffff400047947 */ /* 0x000fea000383ffff */
.L_x_146:
[----:B0-----:R0:W1:Y:S02]  /*76d0*/  SYNCS.PHASECHK.TRANS64.TRYWAIT P0, [R9+URZ], R4 ;  /* 0x00000004090075a7 */ /* 0x001064000800017f */
[----:B-1----:R-:W-:Y:S05]  /*76e0*/  @!P0 NANOSLEEP.SYNCS 0x989680 ;  /* 0x009896800000895d */ /* 0x002fea0003900000 */
[----:B------:R-:W1:Y:S02]  /*76f0*/  @!P0 SYNCS.PHASECHK.TRANS64 P0, [R9+URZ], R4 ;  /* 0x00000004090085a7 */ /* 0x000e64000800007f */
[----:B-1----:R-:W-:Y:S05]  /*7700*/  @!P0 BRA `(.L_x_146) ;  /* 0xfffffffc00f08947 */ /* 0x002fea000383ffff */
[----:B------:R-:W-:Y:S05]  /*7710*/  BRA `(.L_x_183) ;  /* 0xfffffff400147947 */ /* 0x000fea000383ffff */
.L_x_147:
[----:B-1----:R1:W2:Y:S02]  /*7720*/  SYNCS.PHASECHK.TRANS64.TRYWAIT P0, [R6+URZ], R5 ;  /* 0x00000005060075a7 */ /* 0x0022a4000800017f */
[----:B--2---:R-:W-:Y:S05]  /*7730*/  @!P0 NANOSLEEP.SYNCS 0x989680 ;  /* 0x009896800000895d */ /* 0x004fea0003900000 */
[----:B------:R-:W2:Y:S02]  /*7740*/  @!P0 SYNCS.PHASECHK.TRANS64 P0, [R6+URZ], R5 ;  /* 0x00000005060085a7 */ /* 0x000ea4000800007f */
[----:B--2---:R-:W-:Y:S05]  /*7750*/  @!P0 BRA `(.L_x_147) ;  /* 0xfffffffc00f08947 */ /* 0x004fea000383ffff */
[----:B------:R-:W-:Y:S05]  /*7760*/  BRA `(.L_x_184) ;  /* 0xfffffff4001c7947 */ /* 0x000fea000383ffff */
.L_x_185:
[----:B------:R-:W-:-:S00]  /*7770*/  BRA `(.L_x_185) ;  /* 0xfffffffc00fc7947 */ /* 0x000fc0000383ffff */
[----:B------:R-:W-:-:S00]  /*7780*/  NOP ;  /* 0x0000000000007918 */ /* 0x000fc00000000000 */
[----:B------:R-:W-:-:S00]  /*7790*/  NOP ;  /* 0x0000000000007918 */ /* 0x000fc00000000000 */
[----:B------:R-:W-:-:S00]  /*77a0*/  NOP ;  /* 0x0000000000007918 */ /* 0x000fc00000000000 */
[----:B------:R-:W-:-:S00]  /*77b0*/  NOP ;  /* 0x0000000000007918 */ /* 0x000fc00000000000 */
[----:B------:R-:W-:-:S00]  /*77c0*/  NOP ;  /* 0x0000000000007918 */ /* 0x000fc00000000000 */
[----:B------:R-:W-:-:S00]  /*77d0*/  NOP ;  /* 0x0000000000007918 */ /* 0x000fc00000000000 */
[----:B------:R-:W-:-:S00]  /*77e0*/  NOP ;  /* 0x0000000000007918 */ /* 0x000fc00000000000 */
[----:B------:R-:W-:-:S00]  /*77f0*/  NOP ;  /* 0x0000000000007918 */ /* 0x000fc00000000000 */
.L_x_186:


//--------------------- .nv.global.init           --------------------------
	.section	.nv.global.init,"aw",@progbits
.nv.global.init:
	.type		$str$22,@object
	.size		$str$22,($str$23 - $str$22)
$str$22:
        /*0000*/ 	.byte	0x6b, 0x5f, 0x74, 0x69, 0x6c, 0x65, 0x5f, 0x63, 0x6f, 0x75, 0x6e, 0x74, 0x20, 0x3e, 0x3d, 0x20
        /*0010*/ 	.byte	0x31, 0x00
	.type		$str$23,@object
	.size		$str$23,(__unnamed_1 - $str$23)
$str$23:
        /*0012*/ 	.byte	0x2f, 0x74, 0x6d, 0x70, 0x2f, 0x63, 0x75, 0x74, 0x6c, 0x61, 0x73, 0x73, 0x5f, 0x73, 0x77, 0x65
        /*0022*/ 	.byte	0x65, 0x70, 0x5f, 0x73, 0x72, 0x63, 0x2f, 0x69, 0x6e, 0x63, 0x6c, 0x75, 0x64, 0x65, 0x2f, 0x63
        /*0032*/ 	.byte	0x75, 0x74, 0x6c, 0x61, 0x73, 0x73, 0x2f, 0x67, 0x65, 0x6d, 0x6d, 0x2f, 0x63, 0x6f, 0x6c, 0x6c
        /*0042*/ 	.byte	0x65, 0x63, 0x74, 0x69, 0x76, 0x65, 0x2f, 0x73, 0x6d, 0x39, 0x30, 0x5f, 0x6d, 0x6d, 0x61, 0x5f
        /*0052*/ 	.byte	0x74, 0x6d, 0x61, 0x5f, 0x67, 0x6d, 0x6d, 0x61, 0x5f, 0x73, 0x73, 0x5f, 0x77, 0x61, 0x72, 0x70
        /*0062*/ 	.byte	0x73, 0x70, 0x65, 0x63, 0x69, 0x61, 0x6c, 0x69, 0x7a, 0x65, 0x64, 0x2e, 0x68, 0x70, 0x70, 0x00
	.type		__unnamed_1,@object
	.size		__unnamed_1,(.L_0 - __unnamed_1)
__unnamed_1:
        /*0072*/ 	.byte	0x76, 0x6f, 0x69, 0x64, 0x20, 0x63, 0x75, 0x74, 0x6c, 0x61, 0x73, 0x73, 0x3a, 0x3a, 0x67, 0x65
        /* <DEDUP_REMOVED lines=180> */
        /*0bc2*/ 	.byte	0x64, 0x65, 0x6e, 0x74, 0x69, 0x74, 0x79, 0x5d, 0x00
.L_0:


//--------------------- .nv.shared._ZN7cutlass13device_kernelINS_4gemm6kernel13GemmUniversalIN4cute5tupleIJiiiiEEENS1_10collective13CollectiveMmaINS1_34MainloopSm90TmaGmmaWarpSpecializedILi28ENS5_IJNS4_1CILi2EEESB_NSA_ILi1EEEEEENS1_32KernelTmaWarpSpecializedPingpongEEENS5_IJNSA_ILi64EEESG_NSA_ILi32EEEEEENS_6half_tENS5_IJlSC_lEEESJ_SK_NS4_8TiledMMAINS4_8MMA_AtomIJNS4_4SM904GMMA25MMA_64x64x16_F32F16F16_SSILNSO_5MajorE0ELSQ_0ELNSO_7ScaleInE1ELSR_1EEEEEENS4_6LayoutINS5_IJSC_SC_SC_EEENS5_IJNSA_ILi0EEESW_SW_EEEEENS5_IJNS4_10UnderscoreESZ_SZ_EEEEENS4_23SM90_TMA_LOAD_MULTICASTENS4_14ComposedLayoutINS4_7SwizzleILi2ELi4ELi3EEENS4_18smem_ptr_flag_bitsILi16EEENSU_INS5_IJNSA_ILi8EEESH_EEENS5_IJSH_SC_EEEEEEEvNS4_8identityES12_S1C_vS1D_EENS_8epilogue10collective6detail29Sm90TmaWarpSpecializedAdapterINS1G_15DefaultEpilogueISJ_SK_SK_NS1F_6thread17LinearCombinationISJ_Li1EffLNS1K_9ScaleType4KindE0ELNS_15FloatRoundStyleE2ESJ_EENS1_15EpilogueDefaultEEEEEvvEEEEvNT_6ParamsE --------------------------
	.section	.nv.shared._ZN7cutlass13device_kernelINS_4gemm6kernel13GemmUniversalIN4cute5tupleIJiiiiEEENS1_10collective13CollectiveMmaINS1_34MainloopSm90TmaGmmaWarpSpecializedILi28ENS5_IJNS4_1CILi2EEESB_NSA_ILi1EEEEEENS1_32KernelTmaWarpSpecializedPingpongEEENS5_IJNSA_ILi64EEESG_NSA_ILi32EEEEEENS_6half_tENS5_IJlSC_lEEESJ_SK_NS4_8TiledMMAINS4_8MMA_AtomIJNS4_4SM904GMMA25MMA_64x64x16_F32F16F16_SSILNSO_5MajorE0ELSQ_0ELNSO_7ScaleInE1ELSR_1EEEEEENS4_6LayoutINS5_IJSC_SC_SC_EEENS5_IJNSA_ILi0EEESW_SW_EEEEENS5_IJNS4_10UnderscoreESZ_SZ_EEEEENS4_23SM90_TMA_LOAD_MULTICASTENS4_14ComposedLayoutINS4_7SwizzleILi2ELi4ELi3EEENS4_18smem_ptr_flag_bitsILi16EEENSU_INS5_IJNSA_ILi8EEESH_EEENS5_IJSH_SC_EEEEEEEvNS4_8identityES12_S1C_vS1D_EENS_8epilogue10collective6detail29Sm90TmaWarpSpecializedAdapterINS1G_15DefaultEpilogueISJ_SK_SK_NS1F_6thread17LinearCombinationISJ_Li1EffLNS1K_9ScaleType4KindE0ELNS_15FloatRoundStyleE2ESJ_EENS1_15EpilogueDefaultEEEEEvvEEEEvNT_6ParamsE,"aw",@nobits
	.sectionflags	@""
	.align	16
	.zero		1024


//--------------------- .nv.shared.reserved.0     --------------------------
	.section	.nv.shared.reserved.0,"aw",@nobits
	.weak		__nv_reservedSMEM_offset_0_alias
	.size		__nv_reservedSMEM_offset_0_alias, 0, 0
	.other		__nv_reservedSMEM_offset_0_alias,@"STO_CUDA_RESERVED_SHARED STV_DEFAULT"
__nv_reservedSMEM_offset_0_alias:
	.zero		0


//--------------------- .nv.global                --------------------------
	.section	.nv.global,"aw",@nobits
.nv.global:
	.type		_ZN40_INTERNAL_e0eb6123_4_k_cu_5e706101_215544cute1_E,@object
	.size		_ZN40_INTERNAL_e0eb6123_4_k_cu_5e706101_215544cute1_E,(_ZN40_INTERNAL_e0eb6123_4_k_cu_5e706101_215544cuda3std3__45__cpo6cbeginE - _ZN40_INTERNAL_e0eb6123_4_k_cu_5e706101_215544cute1_E)
_ZN40_INTERNAL_e0eb6123_4_k_cu_5e706101_215544cute1_E:
	.zero		1
	.type		_ZN40_INTERNAL_e0eb6123_4_k_cu_5e706101_215544cuda3std3__45__cpo6cbeginE,@object
	.size		_ZN40_INTERNAL_e0eb6123_4_k_cu_5e706101_215544cuda3std3__45__cpo6cbeginE,(_ZN40_INTERNAL_e0eb6123_4_k_cu_5e706101_215544cuda3std3__48in_placeE - _ZN40_INTERNAL_e0eb6123_4_k_cu_5e706101_215544cuda3std3__45__cpo6cbeginE)
_ZN40_INTERNAL_e0eb6123_4_k_cu_5e706101_215544cuda3std3__45__cpo6cbeginE:
	.zero		1
	.type		_ZN40_INTERNAL_e0eb6123_4_k_cu_5e706101_215544cuda3std3__48in_placeE,@object
	.size		_ZN40_INTERNAL_e0eb6123_4_k_cu_5e706101_215544cuda3std3__48in_placeE,(_ZN40_INTERNAL_e0eb6123_4_k_cu_5e706101_215544cuda3std6ranges3__45__cpo9iter_moveE - _ZN40_INTERNAL_e0eb6123_4_k_cu_5e706101_215544cuda3std3__48in_placeE)
_ZN40_INTERNAL_e0eb6123_4_k_cu_5e706101_215544cuda3std3__48in_placeE:
	.zero		1
	.type		_ZN40_INTERNAL_e0eb6123_4_k_cu_5e706101_215544cuda3std6ranges3__45__cpo9iter_moveE,@object
	.size		_ZN40_INTERNAL_e0eb6123_4_k_cu_5e706101_215544cuda3std6ranges3__45__cpo9iter_moveE,(_ZN40_INTERNAL_e0eb6123_4_k_cu_5e706101_215544cuda3std3__45__cpo5beginE - _ZN40_INTERNAL_e0eb6123_4_k_cu_5e706101_215544cuda3std6ranges3__45__cpo9iter_moveE)
_ZN40_INTERNAL_e0eb6123_4_k_cu_5e706101_215544cuda3std6ranges3__45__cpo9iter_moveE:
	.zero		1
	.type		_ZN40_INTERNAL_e0eb6123_4_k_cu_5e706101_215544cuda3std3__45__cpo5beginE,@object
	.size		_ZN40_INTERNAL_e0eb6123_4_k_cu_5e706101_215544cuda3std3__45__cpo5beginE,(_ZN40_INTERNAL_e0eb6123_4_k_cu_5e706101_215544cuda3std3__442_GLOBAL__N__e0eb6123_4_k_cu_5e706101_215546ignoreE - _ZN40_INTERNAL_e0eb6123_4_k_cu_5e706101_215544cuda3std3__45__cpo5beginE)
_ZN40_INTERNAL_e0eb6123_4_k_cu_5e706101_215544cuda3std3__45__cpo5beginE:
	.zero		1
	.type		_ZN40_INTERNAL_e0eb6123_4_k_cu_5e706101_215544cuda3std3__442_GLOBAL__N__e0eb6123_4_k_cu_5e706101_215546ignoreE,@object
	.size		_ZN40_INTERNAL_e0eb6123_4_k_cu_5e706101_215544cuda3std3__442_GLOBAL__N__e0eb6123_4_k_cu_5e706101_215546ignoreE,(_ZN40_INTERNAL_e0eb6123_4_k_cu_5e706101_215544cute7productE - _ZN40_INTERNAL_e0eb6123_4_k_cu_5e706101_215544cuda3std3__442_GLOBAL__N__e0eb6123_4_k_cu_5e706101_215546ignoreE)
_ZN40_INTERNAL_e0eb6123_4_k_cu_5e706101_215544cuda3std3__442_GLOBAL__N__e0eb6123_4_k_cu_5e706101_215546ignoreE:
	.zero		1
	.type		_ZN40_INTERNAL_e0eb6123_4_k_cu_5e706101_215544cute7productE,@object
	.size		_ZN40_INTERNAL_e0eb6123_4_k_cu_5e706101_215544cute7productE,(_ZN40_INTERNAL_e0eb6123_4_k_cu_5e706101_215544cuda3std3__45__cpo3endE - _ZN40_INTERNAL_e0eb6123_4_k_cu_5e706101_215544cute7productE)
_ZN40_INTERNAL_e0eb6123_4_k_cu_5e706101_215544cute7productE:
	.zero		1
	.type		_ZN40_INTERNAL_e0eb6123_4_k_cu_5e706101_215544cuda3std3__45__cpo3endE,@object
	.size		_ZN40_INTERNAL_e0eb6123_4_k_cu_5e706101_215544cuda3std3__45__cpo3endE,(_ZN40_INTERNAL_e0eb6123_4_k_cu_5e706101_215544cuda3std3__419piecewise_constructE - _ZN40_INTERNAL_e0eb6123_4_k_cu_5e706101_215544cuda3std3__45__cpo3endE)
_ZN40_INTERNAL_e0eb6123_4_k_cu_5e706101_215544cuda3std3__45__cpo3endE:
	.zero		1
	.type		_ZN40_INTERNAL_e0eb6123_4_k_cu_5e706101_215544cuda3std3__419piecewise_constructE,@object
	.size		_ZN40_INTERNAL_e0eb6123_4_k_cu_5e706101_215544cuda3std3__419piecewise_constructE,(_ZN40_INTERNAL_e0eb6123_4_k_cu_5e706101_215544cuda3std3__45__cpo4cendE - _ZN40_INTERNAL_e0eb6123_4_k_cu_5e706101_215544cuda3std3__419piecewise_constructE)
_ZN40_INTERNAL_e0eb6123_4_k_cu_5e706101_215544cuda3std3__419piecewise_constructE:
	.zero		1
	.type		_ZN40_INTERNAL_e0eb6123_4_k_cu_5e706101_215544cuda3std3__45__cpo4cendE,@object
	.size		_ZN40_INTERNAL_e0eb6123_4_k_cu_5e706101_215544cuda3std3__45__cpo4cendE,(_ZN40_INTERNAL_e0eb6123_4_k_cu_5e706101_215544cuda3std6ranges3__45__cpo4swapE - _ZN40_INTERNAL_e0eb6123_4_k_cu_5e706101_215544cuda3std3__45__cpo4cendE)
_ZN40_INTERNAL_e0eb6123_4_k_cu_5e706101_215544cuda3std3__45__cpo4cendE:
	.zero		1
	.type		_ZN40_INTERNAL_e0eb6123_4_k_cu_5e706101_215544cuda3std6ranges3__45__cpo4swapE,@object
	.size		_ZN40_INTERNAL_e0eb6123_4_k_cu_5e706101_215544cuda3std6ranges3__45__cpo4swapE,(.L_8 - _ZN40_INTERNAL_e0eb6123_4_k_cu_5e706101_215544cuda3std6ranges3__45__cpo4swapE)
_ZN40_INTERNAL_e0eb6123_4_k_cu_5e706101_215544cuda3std6ranges3__45__cpo4swapE:
	.zero		1
.L_8:


//--------------------- .nv.constant0._ZN7cutlass13device_kernelINS_4gemm6kernel13GemmUniversalIN4cute5tupleIJiiiiEEENS1_10collective13CollectiveMmaINS1_34MainloopSm90TmaGmmaWarpSpecializedILi28ENS5_IJNS4_1CILi2EEESB_NSA_ILi1EEEEEENS1_32KernelTmaWarpSpecializedPingpongEEENS5_IJNSA_ILi64EEESG_NSA_ILi32EEEEEENS_6half_tENS5_IJlSC_lEEESJ_SK_NS4_8TiledMMAINS4_8MMA_AtomIJNS4_4SM904GMMA25MMA_64x64x16_F32F16F16_SSILNSO_5MajorE0ELSQ_0ELNSO_7ScaleInE1ELSR_1EEEEEENS4_6LayoutINS5_IJSC_SC_SC_EEENS5_IJNSA_ILi0EEESW_SW_EEEEENS5_IJNS4_10UnderscoreESZ_SZ_EEEEENS4_23SM90_TMA_LOAD_MULTICASTENS4_14ComposedLayoutINS4_7SwizzleILi2ELi4ELi3EEENS4_18smem_ptr_flag_bitsILi16EEENSU_INS5_IJNSA_ILi8EEESH_EEENS5_IJSH_SC_EEEEEEEvNS4_8identityES12_S1C_vS1D_EENS_8epilogue10collective6detail29Sm90TmaWarpSpecializedAdapterINS1G_15DefaultEpilogueISJ_SK_SK_NS1F_6thread17LinearCombinationISJ_Li1EffLNS1K_9ScaleType4KindE0ELNS_15FloatRoundStyleE2ESJ_EENS1_15EpilogueDefaultEEEEEvvEEEEvNT_6ParamsE --------------------------
	.section	.nv.constant0._ZN7cutlass13device_kernelINS_4gemm6kernel13GemmUniversalIN4cute5tupleIJiiiiEEENS1_10collective13CollectiveMmaINS1_34MainloopSm90TmaGmmaWarpSpecializedILi28ENS5_IJNS4_1CILi2EEESB_NSA_ILi1EEEEEENS1_32KernelTmaWarpSpecializedPingpongEEENS5_IJNSA_ILi64EEESG_NSA_ILi32EEEEEENS_6half_tENS5_IJlSC_lEEESJ_SK_NS4_8TiledMMAINS4_8MMA_AtomIJNS4_4SM904GMMA25MMA_64x64x16_F32F16F16_SSILNSO_5MajorE0ELSQ_0ELNSO_7ScaleInE1ELSR_1EEEEEENS4_6LayoutINS5_IJSC_SC_SC_EEENS5_IJNSA_ILi0EEESW_SW_EEEEENS5_IJNS4_10UnderscoreESZ_SZ_EEEEENS4_23SM90_TMA_LOAD_MULTICASTENS4_14ComposedLayoutINS4_7SwizzleILi2ELi4ELi3EEENS4_18smem_ptr_flag_bitsILi16EEENSU_INS5_IJNSA_ILi8EEESH_EEENS5_IJSH_SC_EEEEEEEvNS4_8identityES12_S1C_vS1D_EENS_8epilogue10collective6detail29Sm90TmaWarpSpecializedAdapterINS1G_15DefaultEpilogueISJ_SK_SK_NS1F_6thread17LinearCombinationISJ_Li1EffLNS1K_9ScaleType4KindE0ELNS_15FloatRoundStyleE2ESJ_EENS1_15EpilogueDefaultEEEEEvvEEEEvNT_6ParamsE,"a",@progbits
	.sectionflags	@""
	.align	4
.nv.constant0._ZN7cutlass13device_kernelINS_4gemm6kernel13GemmUniversalIN4cute5tupleIJiiiiEEENS1_10collective13CollectiveMmaINS1_34MainloopSm90TmaGmmaWarpSpecializedILi28ENS5_IJNS4_1CILi2EEESB_NSA_ILi1EEEEEENS1_32KernelTmaWarpSpecializedPingpongEEENS5_IJNSA_ILi64EEESG_NSA_ILi32EEEEEENS_6half_tENS5_IJlSC_lEEESJ_SK_NS4_8TiledMMAINS4_8MMA_AtomIJNS4_4SM904GMMA25MMA_64x64x16_F32F16F16_SSILNSO_5MajorE0ELSQ_0ELNSO_7ScaleInE1ELSR_1EEEEEENS4_6LayoutINS5_IJSC_SC_SC_EEENS5_IJNSA_ILi0EEESW_SW_EEEEENS5_IJNS4_10UnderscoreESZ_SZ_EEEEENS4_23SM90_TMA_LOAD_MULTICASTENS4_14ComposedLayoutINS4_7SwizzleILi2ELi4ELi3EEENS4_18smem_ptr_flag_bitsILi16EEENSU_INS5_IJNSA_ILi8EEESH_EEENS5_IJSH_SC_EEEEEEEvNS4_8identityES12_S1C_vS1D_EENS_8epilogue10collective6detail29Sm90TmaWarpSpecializedAdapterINS1G_15DefaultEpilogueISJ_SK_SK_NS1F_6thread17LinearCombinationISJ_Li1EffLNS1K_9ScaleType4KindE0ELNS_15FloatRoundStyleE2ESJ_EENS1_15EpilogueDefaultEEEEEvvEEEEvNT_6ParamsE:
	.zero		1664


//--------------------- SYMBOLS --------------------------

	.type		.nv.reservedSmem.offset0,@object
	.size		.nv.reservedSmem.offset0,0x4
	.type		__assertfail,@function
